//
// Generated by NVIDIA NVVM Compiler
//
// Compiler Build ID: CL-36424714
// Cuda compilation tools, release 13.0, V13.0.88
// Based on NVVM 20.0.0
//

.version 9.0
.target sm_100
.address_size 64

	// .globl	_Z21local_partials_kernelPKfS0_S0_PfS1_S1_iiiiib
.extern .shared .align 16 .b8 smem[];

.visible .entry _Z21local_partials_kernelPKfS0_S0_PfS1_S1_iiiiib(
	.param .u64 .ptr .align 1 _Z21local_partials_kernelPKfS0_S0_PfS1_S1_iiiiib_param_0,
	.param .u64 .ptr .align 1 _Z21local_partials_kernelPKfS0_S0_PfS1_S1_iiiiib_param_1,
	.param .u64 .ptr .align 1 _Z21local_partials_kernelPKfS0_S0_PfS1_S1_iiiiib_param_2,
	.param .u64 .ptr .align 1 _Z21local_partials_kernelPKfS0_S0_PfS1_S1_iiiiib_param_3,
	.param .u64 .ptr .align 1 _Z21local_partials_kernelPKfS0_S0_PfS1_S1_iiiiib_param_4,
	.param .u64 .ptr .align 1 _Z21local_partials_kernelPKfS0_S0_PfS1_S1_iiiiib_param_5,
	.param .u32 _Z21local_partials_kernelPKfS0_S0_PfS1_S1_iiiiib_param_6,
	.param .u32 _Z21local_partials_kernelPKfS0_S0_PfS1_S1_iiiiib_param_7,
	.param .u32 _Z21local_partials_kernelPKfS0_S0_PfS1_S1_iiiiib_param_8,
	.param .u32 _Z21local_partials_kernelPKfS0_S0_PfS1_S1_iiiiib_param_9,
	.param .u32 _Z21local_partials_kernelPKfS0_S0_PfS1_S1_iiiiib_param_10,
	.param .u8 _Z21local_partials_kernelPKfS0_S0_PfS1_S1_iiiiib_param_11
)
{
	.local .align 16 .b8 	__local_depot0[512];
	.reg .b64 	%SP;
	.reg .b64 	%SPL;
	.reg .pred 	%p<231>;
	.reg .b16 	%rs<2>;
	.reg .b32 	%r<183>;
	.reg .b32 	%f<995>;
	.reg .b64 	%rd<85>;

	mov.u64 	%SPL, __local_depot0;
	ld.param.u64 	%rd18, [_Z21local_partials_kernelPKfS0_S0_PfS1_S1_iiiiib_param_0];
	ld.param.u64 	%rd14, [_Z21local_partials_kernelPKfS0_S0_PfS1_S1_iiiiib_param_1];
	ld.param.u64 	%rd15, [_Z21local_partials_kernelPKfS0_S0_PfS1_S1_iiiiib_param_2];
	ld.param.u64 	%rd19, [_Z21local_partials_kernelPKfS0_S0_PfS1_S1_iiiiib_param_3];
	ld.param.u32 	%r65, [_Z21local_partials_kernelPKfS0_S0_PfS1_S1_iiiiib_param_6];
	ld.param.u32 	%r64, [_Z21local_partials_kernelPKfS0_S0_PfS1_S1_iiiiib_param_8];
	ld.param.s8 	%rs1, [_Z21local_partials_kernelPKfS0_S0_PfS1_S1_iiiiib_param_11];
	cvta.to.global.u64 	%rd1, %rd18;
	cvta.to.global.u64 	%rd2, %rd19;
	add.u64 	%rd3, %SPL, 0;
	add.u64 	%rd4, %SPL, 256;
	shl.b32 	%r1, %r64, 8;
	mov.u32 	%r66, %tid.x;
	mov.u32 	%r67, %ctaid.x;
	shl.b32 	%r68, %r67, 6;
	add.s32 	%r69, %r68, %r66;
	setp.lt.u32 	%p2, %r66, 64;
	setp.lt.s32 	%p3, %r69, %r65;
	and.pred  	%p1, %p2, %p3;
	not.pred 	%p4, %p1;
	setp.lt.s32 	%p5, %r64, 1;
	or.pred  	%p6, %p4, %p5;
	@%p6 bra 	$L__BB0_13;
	mul.lo.s32 	%r3, %r64, %r69;
	add.s32 	%r71, %r64, -1;
	and.b32  	%r4, %r64, 15;
	setp.lt.u32 	%p7, %r71, 15;
	mov.b32 	%r165, 0;
	@%p7 bra 	$L__BB0_4;
	and.b32  	%r165, %r64, 2147483632;
	mov.b32 	%r163, 0;
$L__BB0_3:
	.pragma "nounroll";
	add.s32 	%r73, %r163, %r3;
	mul.wide.s32 	%rd22, %r73, 4;
	add.s64 	%rd23, %rd1, %rd22;
	ld.global.nc.f32 	%f374, [%rd23];
	mul.wide.u32 	%rd24, %r163, 4;
	add.s64 	%rd25, %rd3, %rd24;
	add.s64 	%rd26, %rd4, %rd24;
	ld.global.nc.f32 	%f375, [%rd23+4];
	ld.global.nc.f32 	%f376, [%rd23+8];
	ld.global.nc.f32 	%f377, [%rd23+12];
	st.local.v4.f32 	[%rd25], {%f374, %f375, %f376, %f377};
	mov.f32 	%f378, 0f00000000;
	st.local.v4.f32 	[%rd26], {%f378, %f378, %f378, %f378};
	ld.global.nc.f32 	%f379, [%rd23+16];
	ld.global.nc.f32 	%f380, [%rd23+20];
	ld.global.nc.f32 	%f381, [%rd23+24];
	ld.global.nc.f32 	%f382, [%rd23+28];
	st.local.v4.f32 	[%rd25+16], {%f379, %f380, %f381, %f382};
	st.local.v4.f32 	[%rd26+16], {%f378, %f378, %f378, %f378};
	ld.global.nc.f32 	%f383, [%rd23+32];
	ld.global.nc.f32 	%f384, [%rd23+36];
	ld.global.nc.f32 	%f385, [%rd23+40];
	ld.global.nc.f32 	%f386, [%rd23+44];
	st.local.v4.f32 	[%rd25+32], {%f383, %f384, %f385, %f386};
	st.local.v4.f32 	[%rd26+32], {%f378, %f378, %f378, %f378};
	ld.global.nc.f32 	%f387, [%rd23+48];
	ld.global.nc.f32 	%f388, [%rd23+52];
	ld.global.nc.f32 	%f389, [%rd23+56];
	ld.global.nc.f32 	%f390, [%rd23+60];
	st.local.v4.f32 	[%rd25+48], {%f387, %f388, %f389, %f390};
	st.local.v4.f32 	[%rd26+48], {%f378, %f378, %f378, %f378};
	add.s32 	%r163, %r163, 16;
	setp.ne.s32 	%p8, %r163, %r165;
	@%p8 bra 	$L__BB0_3;
$L__BB0_4:
	setp.eq.s32 	%p9, %r4, 0;
	@%p9 bra 	$L__BB0_13;
	and.b32  	%r9, %r64, 7;
	setp.lt.u32 	%p10, %r4, 8;
	@%p10 bra 	$L__BB0_7;
	add.s32 	%r74, %r165, %r3;
	mul.wide.s32 	%rd27, %r74, 4;
	add.s64 	%rd28, %rd1, %rd27;
	ld.global.nc.f32 	%f391, [%rd28];
	mul.wide.u32 	%rd29, %r165, 4;
	add.s64 	%rd30, %rd3, %rd29;
	st.local.f32 	[%rd30], %f391;
	add.s64 	%rd31, %rd4, %rd29;
	mov.b32 	%r75, 0;
	st.local.u32 	[%rd31], %r75;
	ld.global.nc.f32 	%f392, [%rd28+4];
	st.local.f32 	[%rd30+4], %f392;
	st.local.u32 	[%rd31+4], %r75;
	ld.global.nc.f32 	%f393, [%rd28+8];
	st.local.f32 	[%rd30+8], %f393;
	st.local.u32 	[%rd31+8], %r75;
	ld.global.nc.f32 	%f394, [%rd28+12];
	st.local.f32 	[%rd30+12], %f394;
	st.local.u32 	[%rd31+12], %r75;
	ld.global.nc.f32 	%f395, [%rd28+16];
	st.local.f32 	[%rd30+16], %f395;
	st.local.u32 	[%rd31+16], %r75;
	ld.global.nc.f32 	%f396, [%rd28+20];
	st.local.f32 	[%rd30+20], %f396;
	st.local.u32 	[%rd31+20], %r75;
	ld.global.nc.f32 	%f397, [%rd28+24];
	st.local.f32 	[%rd30+24], %f397;
	st.local.u32 	[%rd31+24], %r75;
	ld.global.nc.f32 	%f398, [%rd28+28];
	st.local.f32 	[%rd30+28], %f398;
	st.local.u32 	[%rd31+28], %r75;
	add.s32 	%r165, %r165, 8;
$L__BB0_7:
	setp.eq.s32 	%p11, %r9, 0;
	@%p11 bra 	$L__BB0_13;
	and.b32  	%r12, %r64, 3;
	setp.lt.u32 	%p12, %r9, 4;
	@%p12 bra 	$L__BB0_10;
	add.s32 	%r76, %r165, %r3;
	mul.wide.s32 	%rd32, %r76, 4;
	add.s64 	%rd33, %rd1, %rd32;
	ld.global.nc.f32 	%f399, [%rd33];
	mul.wide.u32 	%rd34, %r165, 4;
	add.s64 	%rd35, %rd3, %rd34;
	st.local.f32 	[%rd35], %f399;
	add.s64 	%rd36, %rd4, %rd34;
	mov.b32 	%r77, 0;
	st.local.u32 	[%rd36], %r77;
	ld.global.nc.f32 	%f400, [%rd33+4];
	st.local.f32 	[%rd35+4], %f400;
	st.local.u32 	[%rd36+4], %r77;
	ld.global.nc.f32 	%f401, [%rd33+8];
	st.local.f32 	[%rd35+8], %f401;
	st.local.u32 	[%rd36+8], %r77;
	ld.global.nc.f32 	%f402, [%rd33+12];
	st.local.f32 	[%rd35+12], %f402;
	st.local.u32 	[%rd36+12], %r77;
	add.s32 	%r165, %r165, 4;
$L__BB0_10:
	setp.eq.s32 	%p13, %r12, 0;
	@%p13 bra 	$L__BB0_13;
	mov.b32 	%r168, 0;
$L__BB0_12:
	.pragma "nounroll";
	add.s32 	%r79, %r165, %r3;
	mul.wide.s32 	%rd37, %r79, 4;
	add.s64 	%rd38, %rd1, %rd37;
	ld.global.nc.f32 	%f403, [%rd38];
	mul.wide.u32 	%rd39, %r165, 4;
	add.s64 	%rd40, %rd3, %rd39;
	st.local.f32 	[%rd40], %f403;
	add.s64 	%rd41, %rd4, %rd39;
	mov.b32 	%r80, 0;
	st.local.u32 	[%rd41], %r80;
	add.s32 	%r165, %r165, 1;
	add.s32 	%r168, %r168, 1;
	setp.ne.s32 	%p14, %r168, %r12;
	@%p14 bra 	$L__BB0_12;
$L__BB0_13:
	setp.lt.s32 	%p15, %r65, 1;
	mov.f32 	%f992, 0f00000000;
	mov.f32 	%f991, 0fFF7FFFFF;
	@%p15 bra 	$L__BB0_413;
	ld.local.f32 	%f1, [%rd3];
	ld.local.v2.f32 	{%f2, %f3}, [%rd3];
	mov.b32 	%r82, %f3;
	mov.b64 	%rd42, {%r83, %r82};
	ld.local.f32 	%f4, [%rd3+8];
	ld.local.v2.f32 	{%f5, %f6}, [%rd3+8];
	mov.b32 	%r84, %f6;
	mov.b64 	%rd43, {%r85, %r84};
	ld.local.f32 	%f7, [%rd3+16];
	ld.local.v2.f32 	{%f8, %f9}, [%rd3+16];
	mov.b32 	%r86, %f9;
	mov.b64 	%rd44, {%r87, %r86};
	ld.local.f32 	%f10, [%rd3+24];
	ld.local.v2.f32 	{%f11, %f12}, [%rd3+24];
	mov.b32 	%r88, %f12;
	mov.b64 	%rd45, {%r89, %r88};
	ld.local.f32 	%f13, [%rd3+32];
	ld.local.v2.f32 	{%f14, %f15}, [%rd3+32];
	mov.b32 	%r90, %f15;
	mov.b64 	%rd46, {%r91, %r90};
	ld.local.f32 	%f16, [%rd3+40];
	ld.local.v2.f32 	{%f17, %f18}, [%rd3+40];
	mov.b32 	%r92, %f18;
	mov.b64 	%rd47, {%r93, %r92};
	ld.local.f32 	%f19, [%rd3+48];
	ld.local.v2.f32 	{%f20, %f21}, [%rd3+48];
	mov.b32 	%r94, %f21;
	mov.b64 	%rd48, {%r95, %r94};
	ld.local.f32 	%f22, [%rd3+56];
	ld.local.v2.f32 	{%f23, %f24}, [%rd3+56];
	mov.b32 	%r96, %f24;
	mov.b64 	%rd49, {%r97, %r96};
	ld.local.f32 	%f25, [%rd3+64];
	ld.local.v2.f32 	{%f26, %f27}, [%rd3+64];
	mov.b32 	%r98, %f27;
	mov.b64 	%rd50, {%r99, %r98};
	ld.local.f32 	%f28, [%rd3+72];
	ld.local.v2.f32 	{%f29, %f30}, [%rd3+72];
	mov.b32 	%r100, %f30;
	mov.b64 	%rd51, {%r101, %r100};
	ld.local.f32 	%f31, [%rd3+80];
	ld.local.v2.f32 	{%f32, %f33}, [%rd3+80];
	mov.b32 	%r102, %f33;
	mov.b64 	%rd52, {%r103, %r102};
	ld.local.f32 	%f34, [%rd3+88];
	ld.local.v2.f32 	{%f35, %f36}, [%rd3+88];
	mov.b32 	%r104, %f36;
	mov.b64 	%rd53, {%r105, %r104};
	ld.local.f32 	%f37, [%rd3+96];
	ld.local.v2.f32 	{%f38, %f39}, [%rd3+96];
	mov.b32 	%r106, %f39;
	mov.b64 	%rd54, {%r107, %r106};
	ld.local.f32 	%f40, [%rd3+104];
	ld.local.v2.f32 	{%f41, %f42}, [%rd3+104];
	mov.b32 	%r108, %f42;
	mov.b64 	%rd55, {%r109, %r108};
	ld.local.f32 	%f43, [%rd3+112];
	ld.local.v2.f32 	{%f44, %f45}, [%rd3+112];
	mov.b32 	%r110, %f45;
	mov.b64 	%rd56, {%r111, %r110};
	ld.local.f32 	%f46, [%rd3+120];
	ld.local.v2.f32 	{%f47, %f48}, [%rd3+120];
	mov.b32 	%r112, %f48;
	mov.b64 	%rd57, {%r113, %r112};
	ld.local.f32 	%f49, [%rd3+128];
	ld.local.v2.f32 	{%f50, %f51}, [%rd3+128];
	mov.b32 	%r114, %f51;
	mov.b64 	%rd58, {%r115, %r114};
	ld.local.f32 	%f52, [%rd3+136];
	ld.local.v2.f32 	{%f53, %f54}, [%rd3+136];
	mov.b32 	%r116, %f54;
	mov.b64 	%rd59, {%r117, %r116};
	ld.local.v4.f32 	{%f55, %f56, %f57, %f58}, [%rd3+144];
	ld.local.v4.f32 	{%f59, %f60, %f61, %f62}, [%rd3+160];
	ld.local.v4.f32 	{%f63, %f64, %f65, %f66}, [%rd3+176];
	ld.local.v4.f32 	{%f67, %f68, %f69, %f70}, [%rd3+192];
	ld.local.v4.f32 	{%f71, %f72, %f73, %f74}, [%rd3+208];
	ld.local.v4.f32 	{%f75, %f76, %f77, %f78}, [%rd3+224];
	ld.local.v4.f32 	{%f79, %f80, %f81, %f82}, [%rd3+240];
	{ .reg .b32 tmp; mov.b64 {tmp, %r118}, %rd42; }
	mov.b32 	%f83, %r118;
	{ .reg .b32 tmp; mov.b64 {tmp, %r119}, %rd43; }
	mov.b32 	%f84, %r119;
	{ .reg .b32 tmp; mov.b64 {tmp, %r120}, %rd44; }
	mov.b32 	%f85, %r120;
	{ .reg .b32 tmp; mov.b64 {tmp, %r121}, %rd45; }
	mov.b32 	%f86, %r121;
	{ .reg .b32 tmp; mov.b64 {tmp, %r122}, %rd46; }
	mov.b32 	%f87, %r122;
	{ .reg .b32 tmp; mov.b64 {tmp, %r123}, %rd47; }
	mov.b32 	%f88, %r123;
	{ .reg .b32 tmp; mov.b64 {tmp, %r124}, %rd48; }
	mov.b32 	%f89, %r124;
	{ .reg .b32 tmp; mov.b64 {tmp, %r125}, %rd49; }
	mov.b32 	%f90, %r125;
	{ .reg .b32 tmp; mov.b64 {tmp, %r126}, %rd50; }
	mov.b32 	%f91, %r126;
	{ .reg .b32 tmp; mov.b64 {tmp, %r127}, %rd51; }
	mov.b32 	%f92, %r127;
	{ .reg .b32 tmp; mov.b64 {tmp, %r128}, %rd52; }
	mov.b32 	%f93, %r128;
	{ .reg .b32 tmp; mov.b64 {tmp, %r129}, %rd53; }
	mov.b32 	%f94, %r129;
	{ .reg .b32 tmp; mov.b64 {tmp, %r130}, %rd54; }
	mov.b32 	%f95, %r130;
	{ .reg .b32 tmp; mov.b64 {tmp, %r131}, %rd55; }
	mov.b32 	%f96, %r131;
	{ .reg .b32 tmp; mov.b64 {tmp, %r132}, %rd56; }
	mov.b32 	%f97, %r132;
	{ .reg .b32 tmp; mov.b64 {tmp, %r133}, %rd57; }
	mov.b32 	%f98, %r133;
	{ .reg .b32 tmp; mov.b64 {tmp, %r134}, %rd58; }
	mov.b32 	%f99, %r134;
	{ .reg .b32 tmp; mov.b64 {tmp, %r135}, %rd59; }
	mov.b32 	%f100, %r135;
	cvta.to.global.u64 	%rd5, %rd14;
	cvta.to.global.u64 	%rd6, %rd15;
	mov.f32 	%f991, 0fFF7FFFFF;
	mov.f32 	%f992, 0f00000000;
	mov.b32 	%r170, 0;
	mov.u32 	%r138, %tid.x;
	mov.u32 	%r169, %r65;
$L__BB0_15:
	min.s32 	%r136, %r169, 64;
	max.s32 	%r21, %r136, 1;
	sub.s32 	%r22, %r65, %r170;
	min.s32 	%r137, %r22, 64;
	mul.lo.s32 	%r23, %r137, %r64;
	setp.ge.s32 	%p16, %r138, %r23;
	@%p16 bra 	$L__BB0_18;
	mov.u32 	%r171, %tid.x;
	mul.lo.s32 	%r25, %r170, %r64;
$L__BB0_17:
	add.s32 	%r139, %r171, %r25;
	mul.wide.s32 	%rd60, %r139, 4;
	add.s64 	%rd61, %rd5, %rd60;
	ld.global.nc.f32 	%f408, [%rd61];
	shl.b32 	%r140, %r171, 2;
	mov.u32 	%r141, smem;
	add.s32 	%r142, %r141, %r140;
	st.shared.f32 	[%r142], %f408;
	add.s64 	%rd62, %rd6, %rd60;
	ld.global.nc.f32 	%f409, [%rd62];
	add.s32 	%r143, %r142, %r1;
	st.shared.f32 	[%r143], %f409;
	mov.u32 	%r144, %ntid.x;
	add.s32 	%r171, %r171, %r144;
	setp.lt.s32 	%p17, %r171, %r23;
	@%p17 bra 	$L__BB0_17;
$L__BB0_18:
	bar.sync 	0;
	@%p4 bra 	$L__BB0_412;
	setp.lt.s32 	%p19, %r22, 1;
	mov.f32 	%f923, 0fFF7FFFFF;
	@%p19 bra 	$L__BB0_150;
	mov.u32 	%r146, smem;
	add.s32 	%r172, %r146, 128;
	neg.s32 	%r174, %r21;
	mov.f32 	%f923, 0fFF7FFFFF;
	mov.u32 	%r173, %r170;
$L__BB0_21:
	setp.lt.s32 	%p20, %r64, 1;
	mov.f32 	%f860, 0f00000000;
	@%p20 bra 	$L__BB0_23;
	ld.shared.f32 	%f413, [%r172+-128];
	fma.rn.f32 	%f860, %f1, %f413, 0f00000000;
$L__BB0_23:
	setp.lt.s32 	%p21, %r64, 2;
	@%p21 bra 	$L__BB0_25;
	ld.shared.f32 	%f414, [%r172+-124];
	fma.rn.f32 	%f860, %f3, %f414, %f860;
$L__BB0_25:
	setp.lt.s32 	%p22, %r64, 3;
	@%p22 bra 	$L__BB0_27;
	ld.shared.f32 	%f415, [%r172+-120];
	fma.rn.f32 	%f860, %f4, %f415, %f860;
$L__BB0_27:
	setp.lt.s32 	%p23, %r64, 4;
	@%p23 bra 	$L__BB0_29;
	ld.shared.f32 	%f416, [%r172+-116];
	fma.rn.f32 	%f860, %f6, %f416, %f860;
$L__BB0_29:
	setp.lt.s32 	%p24, %r64, 5;
	@%p24 bra 	$L__BB0_31;
	ld.shared.f32 	%f417, [%r172+-112];
	fma.rn.f32 	%f860, %f7, %f417, %f860;
$L__BB0_31:
	setp.lt.s32 	%p25, %r64, 6;
	@%p25 bra 	$L__BB0_33;
	ld.shared.f32 	%f418, [%r172+-108];
	fma.rn.f32 	%f860, %f9, %f418, %f860;
$L__BB0_33:
	setp.lt.s32 	%p26, %r64, 7;
	@%p26 bra 	$L__BB0_35;
	ld.shared.f32 	%f419, [%r172+-104];
	fma.rn.f32 	%f860, %f10, %f419, %f860;
$L__BB0_35:
	setp.lt.s32 	%p27, %r64, 8;
	@%p27 bra 	$L__BB0_37;
	ld.shared.f32 	%f420, [%r172+-100];
	fma.rn.f32 	%f860, %f12, %f420, %f860;
$L__BB0_37:
	setp.lt.s32 	%p28, %r64, 9;
	@%p28 bra 	$L__BB0_39;
	ld.shared.f32 	%f421, [%r172+-96];
	fma.rn.f32 	%f860, %f13, %f421, %f860;
$L__BB0_39:
	setp.lt.s32 	%p29, %r64, 10;
	@%p29 bra 	$L__BB0_41;
	ld.shared.f32 	%f422, [%r172+-92];
	fma.rn.f32 	%f860, %f15, %f422, %f860;
$L__BB0_41:
	setp.lt.s32 	%p30, %r64, 11;
	@%p30 bra 	$L__BB0_43;
	ld.shared.f32 	%f423, [%r172+-88];
	fma.rn.f32 	%f860, %f16, %f423, %f860;
$L__BB0_43:
	setp.lt.s32 	%p31, %r64, 12;
	@%p31 bra 	$L__BB0_45;
	ld.shared.f32 	%f424, [%r172+-84];
	fma.rn.f32 	%f860, %f18, %f424, %f860;
$L__BB0_45:
	setp.lt.s32 	%p32, %r64, 13;
	@%p32 bra 	$L__BB0_47;
	ld.shared.f32 	%f425, [%r172+-80];
	fma.rn.f32 	%f860, %f19, %f425, %f860;
$L__BB0_47:
	setp.lt.s32 	%p33, %r64, 14;
	@%p33 bra 	$L__BB0_49;
	ld.shared.f32 	%f426, [%r172+-76];
	fma.rn.f32 	%f860, %f21, %f426, %f860;
$L__BB0_49:
	setp.lt.s32 	%p34, %r64, 15;
	@%p34 bra 	$L__BB0_51;
	ld.shared.f32 	%f427, [%r172+-72];
	fma.rn.f32 	%f860, %f22, %f427, %f860;
$L__BB0_51:
	setp.lt.s32 	%p35, %r64, 16;
	@%p35 bra 	$L__BB0_53;
	ld.shared.f32 	%f428, [%r172+-68];
	fma.rn.f32 	%f860, %f24, %f428, %f860;
$L__BB0_53:
	setp.lt.s32 	%p36, %r64, 17;
	@%p36 bra 	$L__BB0_55;
	ld.shared.f32 	%f429, [%r172+-64];
	fma.rn.f32 	%f860, %f25, %f429, %f860;
$L__BB0_55:
	setp.lt.s32 	%p37, %r64, 18;
	@%p37 bra 	$L__BB0_57;
	ld.shared.f32 	%f430, [%r172+-60];
	fma.rn.f32 	%f860, %f27, %f430, %f860;
$L__BB0_57:
	setp.lt.s32 	%p38, %r64, 19;
	@%p38 bra 	$L__BB0_59;
	ld.shared.f32 	%f431, [%r172+-56];
	fma.rn.f32 	%f860, %f28, %f431, %f860;
$L__BB0_59:
	setp.lt.s32 	%p39, %r64, 20;
	@%p39 bra 	$L__BB0_61;
	ld.shared.f32 	%f432, [%r172+-52];
	fma.rn.f32 	%f860, %f30, %f432, %f860;
$L__BB0_61:
	setp.lt.s32 	%p40, %r64, 21;
	@%p40 bra 	$L__BB0_63;
	ld.shared.f32 	%f433, [%r172+-48];
	fma.rn.f32 	%f860, %f31, %f433, %f860;
$L__BB0_63:
	setp.lt.s32 	%p41, %r64, 22;
	@%p41 bra 	$L__BB0_65;
	ld.shared.f32 	%f434, [%r172+-44];
	fma.rn.f32 	%f860, %f33, %f434, %f860;
$L__BB0_65:
	setp.lt.s32 	%p42, %r64, 23;
	@%p42 bra 	$L__BB0_67;
	ld.shared.f32 	%f435, [%r172+-40];
	fma.rn.f32 	%f860, %f34, %f435, %f860;
$L__BB0_67:
	setp.lt.s32 	%p43, %r64, 24;
	@%p43 bra 	$L__BB0_69;
	ld.shared.f32 	%f436, [%r172+-36];
	fma.rn.f32 	%f860, %f36, %f436, %f860;
$L__BB0_69:
	setp.lt.s32 	%p44, %r64, 25;
	@%p44 bra 	$L__BB0_71;
	ld.shared.f32 	%f437, [%r172+-32];
	fma.rn.f32 	%f860, %f37, %f437, %f860;
$L__BB0_71:
	setp.lt.s32 	%p45, %r64, 26;
	@%p45 bra 	$L__BB0_73;
	ld.shared.f32 	%f438, [%r172+-28];
	fma.rn.f32 	%f860, %f39, %f438, %f860;
$L__BB0_73:
	setp.lt.s32 	%p46, %r64, 27;
	@%p46 bra 	$L__BB0_75;
	ld.shared.f32 	%f439, [%r172+-24];
	fma.rn.f32 	%f860, %f40, %f439, %f860;
$L__BB0_75:
	setp.lt.s32 	%p47, %r64, 28;
	@%p47 bra 	$L__BB0_77;
	ld.shared.f32 	%f440, [%r172+-20];
	fma.rn.f32 	%f860, %f42, %f440, %f860;
$L__BB0_77:
	setp.lt.s32 	%p48, %r64, 29;
	@%p48 bra 	$L__BB0_79;
	ld.shared.f32 	%f441, [%r172+-16];
	fma.rn.f32 	%f860, %f43, %f441, %f860;
$L__BB0_79:
	setp.lt.s32 	%p49, %r64, 30;
	@%p49 bra 	$L__BB0_81;
	ld.shared.f32 	%f442, [%r172+-12];
	fma.rn.f32 	%f860, %f45, %f442, %f860;
$L__BB0_81:
	setp.lt.s32 	%p50, %r64, 31;
	@%p50 bra 	$L__BB0_83;
	ld.shared.f32 	%f443, [%r172+-8];
	fma.rn.f32 	%f860, %f46, %f443, %f860;
$L__BB0_83:
	setp.lt.s32 	%p51, %r64, 32;
	@%p51 bra 	$L__BB0_85;
	ld.shared.f32 	%f444, [%r172+-4];
	fma.rn.f32 	%f860, %f48, %f444, %f860;
$L__BB0_85:
	setp.lt.s32 	%p52, %r64, 33;
	@%p52 bra 	$L__BB0_87;
	ld.shared.f32 	%f445, [%r172];
	fma.rn.f32 	%f860, %f49, %f445, %f860;
$L__BB0_87:
	setp.lt.s32 	%p53, %r64, 34;
	@%p53 bra 	$L__BB0_89;
	ld.shared.f32 	%f446, [%r172+4];
	fma.rn.f32 	%f860, %f51, %f446, %f860;
$L__BB0_89:
	setp.lt.s32 	%p54, %r64, 35;
	@%p54 bra 	$L__BB0_91;
	ld.shared.f32 	%f447, [%r172+8];
	fma.rn.f32 	%f860, %f52, %f447, %f860;
$L__BB0_91:
	setp.lt.s32 	%p55, %r64, 36;
	@%p55 bra 	$L__BB0_93;
	ld.shared.f32 	%f448, [%r172+12];
	fma.rn.f32 	%f860, %f54, %f448, %f860;
$L__BB0_93:
	setp.lt.s32 	%p56, %r64, 37;
	@%p56 bra 	$L__BB0_95;
	ld.shared.f32 	%f449, [%r172+16];
	fma.rn.f32 	%f860, %f55, %f449, %f860;
$L__BB0_95:
	setp.lt.s32 	%p57, %r64, 38;
	@%p57 bra 	$L__BB0_97;
	ld.shared.f32 	%f450, [%r172+20];
	fma.rn.f32 	%f860, %f56, %f450, %f860;
$L__BB0_97:
	setp.lt.s32 	%p58, %r64, 39;
	@%p58 bra 	$L__BB0_99;
	ld.shared.f32 	%f451, [%r172+24];
	fma.rn.f32 	%f860, %f57, %f451, %f860;
$L__BB0_99:
	setp.lt.s32 	%p59, %r64, 40;
	@%p59 bra 	$L__BB0_101;
	ld.shared.f32 	%f452, [%r172+28];
	fma.rn.f32 	%f860, %f58, %f452, %f860;
$L__BB0_101:
	setp.lt.s32 	%p60, %r64, 41;
	@%p60 bra 	$L__BB0_103;
	ld.shared.f32 	%f453, [%r172+32];
	fma.rn.f32 	%f860, %f59, %f453, %f860;
$L__BB0_103:
	setp.lt.s32 	%p61, %r64, 42;
	@%p61 bra 	$L__BB0_105;
	ld.shared.f32 	%f454, [%r172+36];
	fma.rn.f32 	%f860, %f60, %f454, %f860;
$L__BB0_105:
	setp.lt.s32 	%p62, %r64, 43;
	@%p62 bra 	$L__BB0_107;
	ld.shared.f32 	%f455, [%r172+40];
	fma.rn.f32 	%f860, %f61, %f455, %f860;
$L__BB0_107:
	setp.lt.s32 	%p63, %r64, 44;
	@%p63 bra 	$L__BB0_109;
	ld.shared.f32 	%f456, [%r172+44];
	fma.rn.f32 	%f860, %f62, %f456, %f860;
$L__BB0_109:
	setp.lt.s32 	%p64, %r64, 45;
	@%p64 bra 	$L__BB0_111;
	ld.shared.f32 	%f457, [%r172+48];
	fma.rn.f32 	%f860, %f63, %f457, %f860;
$L__BB0_111:
	setp.lt.s32 	%p65, %r64, 46;
	@%p65 bra 	$L__BB0_113;
	ld.shared.f32 	%f458, [%r172+52];
	fma.rn.f32 	%f860, %f64, %f458, %f860;
$L__BB0_113:
	setp.lt.s32 	%p66, %r64, 47;
	@%p66 bra 	$L__BB0_115;
	ld.shared.f32 	%f459, [%r172+56];
	fma.rn.f32 	%f860, %f65, %f459, %f860;
$L__BB0_115:
	setp.lt.s32 	%p67, %r64, 48;
	@%p67 bra 	$L__BB0_117;
	ld.shared.f32 	%f460, [%r172+60];
	fma.rn.f32 	%f860, %f66, %f460, %f860;
$L__BB0_117:
	setp.lt.s32 	%p68, %r64, 49;
	@%p68 bra 	$L__BB0_119;
	ld.shared.f32 	%f461, [%r172+64];
	fma.rn.f32 	%f860, %f67, %f461, %f860;
$L__BB0_119:
	setp.lt.s32 	%p69, %r64, 50;
	@%p69 bra 	$L__BB0_121;
	ld.shared.f32 	%f462, [%r172+68];
	fma.rn.f32 	%f860, %f68, %f462, %f860;
$L__BB0_121:
	setp.lt.s32 	%p70, %r64, 51;
	@%p70 bra 	$L__BB0_123;
	ld.shared.f32 	%f463, [%r172+72];
	fma.rn.f32 	%f860, %f69, %f463, %f860;
$L__BB0_123:
	setp.lt.s32 	%p71, %r64, 52;
	@%p71 bra 	$L__BB0_125;
	ld.shared.f32 	%f464, [%r172+76];
	fma.rn.f32 	%f860, %f70, %f464, %f860;
$L__BB0_125:
	setp.lt.s32 	%p72, %r64, 53;
	@%p72 bra 	$L__BB0_127;
	ld.shared.f32 	%f465, [%r172+80];
	fma.rn.f32 	%f860, %f71, %f465, %f860;
$L__BB0_127:
	setp.lt.s32 	%p73, %r64, 54;
	@%p73 bra 	$L__BB0_129;
	ld.shared.f32 	%f466, [%r172+84];
	fma.rn.f32 	%f860, %f72, %f466, %f860;
$L__BB0_129:
	setp.lt.s32 	%p74, %r64, 55;
	@%p74 bra 	$L__BB0_131;
	ld.shared.f32 	%f467, [%r172+88];
	fma.rn.f32 	%f860, %f73, %f467, %f860;
$L__BB0_131:
	setp.lt.s32 	%p75, %r64, 56;
	@%p75 bra 	$L__BB0_133;
	ld.shared.f32 	%f468, [%r172+92];
	fma.rn.f32 	%f860, %f74, %f468, %f860;
$L__BB0_133:
	setp.lt.s32 	%p76, %r64, 57;
	@%p76 bra 	$L__BB0_135;
	ld.shared.f32 	%f469, [%r172+96];
	fma.rn.f32 	%f860, %f75, %f469, %f860;
$L__BB0_135:
	setp.lt.s32 	%p77, %r64, 58;
	@%p77 bra 	$L__BB0_137;
	ld.shared.f32 	%f470, [%r172+100];
	fma.rn.f32 	%f860, %f76, %f470, %f860;
$L__BB0_137:
	setp.lt.s32 	%p78, %r64, 59;
	@%p78 bra 	$L__BB0_139;
	ld.shared.f32 	%f471, [%r172+104];
	fma.rn.f32 	%f860, %f77, %f471, %f860;
$L__BB0_139:
	setp.lt.s32 	%p79, %r64, 60;
	@%p79 bra 	$L__BB0_141;
	ld.shared.f32 	%f472, [%r172+108];
	fma.rn.f32 	%f860, %f78, %f472, %f860;
$L__BB0_141:
	setp.lt.s32 	%p80, %r64, 61;
	@%p80 bra 	$L__BB0_143;
	ld.shared.f32 	%f473, [%r172+112];
	fma.rn.f32 	%f860, %f79, %f473, %f860;
$L__BB0_143:
	setp.lt.s32 	%p81, %r64, 62;
	@%p81 bra 	$L__BB0_145;
	ld.shared.f32 	%f474, [%r172+116];
	fma.rn.f32 	%f860, %f80, %f474, %f860;
$L__BB0_145:
	setp.lt.s32 	%p82, %r64, 63;
	@%p82 bra 	$L__BB0_147;
	ld.shared.f32 	%f475, [%r172+120];
	fma.rn.f32 	%f860, %f81, %f475, %f860;
$L__BB0_147:
	setp.lt.s32 	%p83, %r64, 64;
	@%p83 bra 	$L__BB0_149;
	ld.shared.f32 	%f476, [%r172+124];
	fma.rn.f32 	%f860, %f82, %f476, %f860;
$L__BB0_149:
	setp.ne.s16 	%p84, %rs1, 0;
	setp.gt.s32 	%p85, %r173, %r69;
	max.f32 	%f477, %f923, %f860;
	selp.f32 	%f478, %f923, %f477, %p85;
	selp.f32 	%f923, %f478, %f477, %p84;
	add.s32 	%r174, %r174, 1;
	setp.ne.s32 	%p86, %r174, 0;
	add.s32 	%r173, %r173, 1;
	shl.b32 	%r147, %r64, 2;
	add.s32 	%r172, %r172, %r147;
	@%p86 bra 	$L__BB0_21;
$L__BB0_150:
	max.f32 	%f234, %f991, %f923;
	sub.f32 	%f480, %f991, %f234;
	fma.rn.f32 	%f481, %f480, 0f3BBB989D, 0f3F000000;
	cvt.sat.f32.f32 	%f482, %f481;
	mov.f32 	%f483, 0f4B400001;
	mov.f32 	%f484, 0f437C0000;
	fma.rm.f32 	%f485, %f482, %f484, %f483;
	add.f32 	%f486, %f485, 0fCB40007F;
	neg.f32 	%f487, %f486;
	fma.rn.f32 	%f488, %f480, 0f3FB8AA3B, %f487;
	fma.rn.f32 	%f489, %f480, 0f32A57060, %f488;
	mov.b32 	%r148, %f485;
	shl.b32 	%r149, %r148, 23;
	mov.b32 	%f490, %r149;
	ex2.approx.ftz.f32 	%f491, %f489;
	mul.f32 	%f235, %f491, %f490;
	mov.f32 	%f990, 0f00000000;
	@%p19 bra 	$L__BB0_411;
	mov.f32 	%f990, 0f00000000;
	mov.b32 	%r175, 0;
$L__BB0_152:
	setp.lt.s32 	%p88, %r64, 1;
	mul.lo.s32 	%r36, %r175, %r64;
	shl.b32 	%r151, %r36, 2;
	mov.u32 	%r152, smem;
	add.s32 	%r37, %r152, %r151;
	mov.f32 	%f926, 0f00000000;
	@%p88 bra 	$L__BB0_154;
	ld.shared.f32 	%f494, [%r37];
	fma.rn.f32 	%f926, %f2, %f494, 0f00000000;
$L__BB0_154:
	setp.lt.s32 	%p89, %r64, 2;
	@%p89 bra 	$L__BB0_156;
	ld.shared.f32 	%f495, [%r37+4];
	fma.rn.f32 	%f926, %f83, %f495, %f926;
$L__BB0_156:
	setp.lt.s32 	%p90, %r64, 3;
	@%p90 bra 	$L__BB0_158;
	ld.shared.f32 	%f496, [%r37+8];
	fma.rn.f32 	%f926, %f5, %f496, %f926;
$L__BB0_158:
	setp.lt.s32 	%p91, %r64, 4;
	@%p91 bra 	$L__BB0_160;
	ld.shared.f32 	%f497, [%r37+12];
	fma.rn.f32 	%f926, %f84, %f497, %f926;
$L__BB0_160:
	setp.lt.s32 	%p92, %r64, 5;
	@%p92 bra 	$L__BB0_162;
	ld.shared.f32 	%f498, [%r37+16];
	fma.rn.f32 	%f926, %f8, %f498, %f926;
$L__BB0_162:
	setp.lt.s32 	%p93, %r64, 6;
	@%p93 bra 	$L__BB0_164;
	ld.shared.f32 	%f499, [%r37+20];
	fma.rn.f32 	%f926, %f85, %f499, %f926;
$L__BB0_164:
	setp.lt.s32 	%p94, %r64, 7;
	@%p94 bra 	$L__BB0_166;
	ld.shared.f32 	%f500, [%r37+24];
	fma.rn.f32 	%f926, %f11, %f500, %f926;
$L__BB0_166:
	setp.lt.s32 	%p95, %r64, 8;
	@%p95 bra 	$L__BB0_168;
	ld.shared.f32 	%f501, [%r37+28];
	fma.rn.f32 	%f926, %f86, %f501, %f926;
$L__BB0_168:
	setp.lt.s32 	%p96, %r64, 9;
	@%p96 bra 	$L__BB0_170;
	ld.shared.f32 	%f502, [%r37+32];
	fma.rn.f32 	%f926, %f14, %f502, %f926;
$L__BB0_170:
	setp.lt.s32 	%p97, %r64, 10;
	@%p97 bra 	$L__BB0_172;
	ld.shared.f32 	%f503, [%r37+36];
	fma.rn.f32 	%f926, %f87, %f503, %f926;
$L__BB0_172:
	setp.lt.s32 	%p98, %r64, 11;
	@%p98 bra 	$L__BB0_174;
	ld.shared.f32 	%f504, [%r37+40];
	fma.rn.f32 	%f926, %f17, %f504, %f926;
$L__BB0_174:
	setp.lt.s32 	%p99, %r64, 12;
	@%p99 bra 	$L__BB0_176;
	ld.shared.f32 	%f505, [%r37+44];
	fma.rn.f32 	%f926, %f88, %f505, %f926;
$L__BB0_176:
	setp.lt.s32 	%p100, %r64, 13;
	@%p100 bra 	$L__BB0_178;
	ld.shared.f32 	%f506, [%r37+48];
	fma.rn.f32 	%f926, %f20, %f506, %f926;
$L__BB0_178:
	setp.lt.s32 	%p101, %r64, 14;
	@%p101 bra 	$L__BB0_180;
	ld.shared.f32 	%f507, [%r37+52];
	fma.rn.f32 	%f926, %f89, %f507, %f926;
$L__BB0_180:
	setp.lt.s32 	%p102, %r64, 15;
	@%p102 bra 	$L__BB0_182;
	ld.shared.f32 	%f508, [%r37+56];
	fma.rn.f32 	%f926, %f23, %f508, %f926;
$L__BB0_182:
	setp.lt.s32 	%p103, %r64, 16;
	@%p103 bra 	$L__BB0_184;
	ld.shared.f32 	%f509, [%r37+60];
	fma.rn.f32 	%f926, %f90, %f509, %f926;
$L__BB0_184:
	setp.lt.s32 	%p104, %r64, 17;
	@%p104 bra 	$L__BB0_186;
	ld.shared.f32 	%f510, [%r37+64];
	fma.rn.f32 	%f926, %f26, %f510, %f926;
$L__BB0_186:
	setp.lt.s32 	%p105, %r64, 18;
	@%p105 bra 	$L__BB0_188;
	ld.shared.f32 	%f511, [%r37+68];
	fma.rn.f32 	%f926, %f91, %f511, %f926;
$L__BB0_188:
	setp.lt.s32 	%p106, %r64, 19;
	@%p106 bra 	$L__BB0_190;
	ld.shared.f32 	%f512, [%r37+72];
	fma.rn.f32 	%f926, %f29, %f512, %f926;
$L__BB0_190:
	setp.lt.s32 	%p107, %r64, 20;
	@%p107 bra 	$L__BB0_192;
	ld.shared.f32 	%f513, [%r37+76];
	fma.rn.f32 	%f926, %f92, %f513, %f926;
$L__BB0_192:
	setp.lt.s32 	%p108, %r64, 21;
	@%p108 bra 	$L__BB0_194;
	ld.shared.f32 	%f514, [%r37+80];
	fma.rn.f32 	%f926, %f32, %f514, %f926;
$L__BB0_194:
	setp.lt.s32 	%p109, %r64, 22;
	@%p109 bra 	$L__BB0_196;
	ld.shared.f32 	%f515, [%r37+84];
	fma.rn.f32 	%f926, %f93, %f515, %f926;
$L__BB0_196:
	setp.lt.s32 	%p110, %r64, 23;
	@%p110 bra 	$L__BB0_198;
	ld.shared.f32 	%f516, [%r37+88];
	fma.rn.f32 	%f926, %f35, %f516, %f926;
$L__BB0_198:
	setp.lt.s32 	%p111, %r64, 24;
	@%p111 bra 	$L__BB0_200;
	ld.shared.f32 	%f517, [%r37+92];
	fma.rn.f32 	%f926, %f94, %f517, %f926;
$L__BB0_200:
	setp.lt.s32 	%p112, %r64, 25;
	@%p112 bra 	$L__BB0_202;
	ld.shared.f32 	%f518, [%r37+96];
	fma.rn.f32 	%f926, %f38, %f518, %f926;
$L__BB0_202:
	setp.lt.s32 	%p113, %r64, 26;
	@%p113 bra 	$L__BB0_204;
	ld.shared.f32 	%f519, [%r37+100];
	fma.rn.f32 	%f926, %f95, %f519, %f926;
$L__BB0_204:
	setp.lt.s32 	%p114, %r64, 27;
	@%p114 bra 	$L__BB0_206;
	ld.shared.f32 	%f520, [%r37+104];
	fma.rn.f32 	%f926, %f41, %f520, %f926;
$L__BB0_206:
	setp.lt.s32 	%p115, %r64, 28;
	@%p115 bra 	$L__BB0_208;
	ld.shared.f32 	%f521, [%r37+108];
	fma.rn.f32 	%f926, %f96, %f521, %f926;
$L__BB0_208:
	setp.lt.s32 	%p116, %r64, 29;
	@%p116 bra 	$L__BB0_210;
	ld.shared.f32 	%f522, [%r37+112];
	fma.rn.f32 	%f926, %f44, %f522, %f926;
$L__BB0_210:
	setp.lt.s32 	%p117, %r64, 30;
	@%p117 bra 	$L__BB0_212;
	ld.shared.f32 	%f523, [%r37+116];
	fma.rn.f32 	%f926, %f97, %f523, %f926;
$L__BB0_212:
	setp.lt.s32 	%p118, %r64, 31;
	@%p118 bra 	$L__BB0_214;
	ld.shared.f32 	%f524, [%r37+120];
	fma.rn.f32 	%f926, %f47, %f524, %f926;
$L__BB0_214:
	setp.lt.s32 	%p119, %r64, 32;
	@%p119 bra 	$L__BB0_216;
	ld.shared.f32 	%f525, [%r37+124];
	fma.rn.f32 	%f926, %f98, %f525, %f926;
$L__BB0_216:
	setp.lt.s32 	%p120, %r64, 33;
	@%p120 bra 	$L__BB0_218;
	ld.shared.f32 	%f526, [%r37+128];
	fma.rn.f32 	%f926, %f50, %f526, %f926;
$L__BB0_218:
	setp.lt.s32 	%p121, %r64, 34;
	@%p121 bra 	$L__BB0_220;
	ld.shared.f32 	%f527, [%r37+132];
	fma.rn.f32 	%f926, %f99, %f527, %f926;
$L__BB0_220:
	setp.lt.s32 	%p122, %r64, 35;
	@%p122 bra 	$L__BB0_222;
	ld.shared.f32 	%f528, [%r37+136];
	fma.rn.f32 	%f926, %f53, %f528, %f926;
$L__BB0_222:
	setp.lt.s32 	%p123, %r64, 36;
	@%p123 bra 	$L__BB0_224;
	ld.shared.f32 	%f529, [%r37+140];
	fma.rn.f32 	%f926, %f100, %f529, %f926;
$L__BB0_224:
	setp.lt.s32 	%p124, %r64, 37;
	@%p124 bra 	$L__BB0_226;
	ld.shared.f32 	%f530, [%r37+144];
	fma.rn.f32 	%f926, %f55, %f530, %f926;
$L__BB0_226:
	setp.lt.s32 	%p125, %r64, 38;
	@%p125 bra 	$L__BB0_228;
	ld.shared.f32 	%f531, [%r37+148];
	fma.rn.f32 	%f926, %f56, %f531, %f926;
$L__BB0_228:
	setp.lt.s32 	%p126, %r64, 39;
	@%p126 bra 	$L__BB0_230;
	ld.shared.f32 	%f532, [%r37+152];
	fma.rn.f32 	%f926, %f57, %f532, %f926;
$L__BB0_230:
	setp.lt.s32 	%p127, %r64, 40;
	@%p127 bra 	$L__BB0_232;
	ld.shared.f32 	%f533, [%r37+156];
	fma.rn.f32 	%f926, %f58, %f533, %f926;
$L__BB0_232:
	setp.lt.s32 	%p128, %r64, 41;
	@%p128 bra 	$L__BB0_234;
	ld.shared.f32 	%f534, [%r37+160];
	fma.rn.f32 	%f926, %f59, %f534, %f926;
$L__BB0_234:
	setp.lt.s32 	%p129, %r64, 42;
	@%p129 bra 	$L__BB0_236;
	ld.shared.f32 	%f535, [%r37+164];
	fma.rn.f32 	%f926, %f60, %f535, %f926;
$L__BB0_236:
	setp.lt.s32 	%p130, %r64, 43;
	@%p130 bra 	$L__BB0_238;
	ld.shared.f32 	%f536, [%r37+168];
	fma.rn.f32 	%f926, %f61, %f536, %f926;
$L__BB0_238:
	setp.lt.s32 	%p131, %r64, 44;
	@%p131 bra 	$L__BB0_240;
	ld.shared.f32 	%f537, [%r37+172];
	fma.rn.f32 	%f926, %f62, %f537, %f926;
$L__BB0_240:
	setp.lt.s32 	%p132, %r64, 45;
	@%p132 bra 	$L__BB0_242;
	ld.shared.f32 	%f538, [%r37+176];
	fma.rn.f32 	%f926, %f63, %f538, %f926;
$L__BB0_242:
	setp.lt.s32 	%p133, %r64, 46;
	@%p133 bra 	$L__BB0_244;
	ld.shared.f32 	%f539, [%r37+180];
	fma.rn.f32 	%f926, %f64, %f539, %f926;
$L__BB0_244:
	setp.lt.s32 	%p134, %r64, 47;
	@%p134 bra 	$L__BB0_246;
	ld.shared.f32 	%f540, [%r37+184];
	fma.rn.f32 	%f926, %f65, %f540, %f926;
$L__BB0_246:
	setp.lt.s32 	%p135, %r64, 48;
	@%p135 bra 	$L__BB0_248;
	ld.shared.f32 	%f541, [%r37+188];
	fma.rn.f32 	%f926, %f66, %f541, %f926;
$L__BB0_248:
	setp.lt.s32 	%p136, %r64, 49;
	@%p136 bra 	$L__BB0_250;
	ld.shared.f32 	%f542, [%r37+192];
	fma.rn.f32 	%f926, %f67, %f542, %f926;
$L__BB0_250:
	setp.lt.s32 	%p137, %r64, 50;
	@%p137 bra 	$L__BB0_252;
	ld.shared.f32 	%f543, [%r37+196];
	fma.rn.f32 	%f926, %f68, %f543, %f926;
$L__BB0_252:
	setp.lt.s32 	%p138, %r64, 51;
	@%p138 bra 	$L__BB0_254;
	ld.shared.f32 	%f544, [%r37+200];
	fma.rn.f32 	%f926, %f69, %f544, %f926;
$L__BB0_254:
	setp.lt.s32 	%p139, %r64, 52;
	@%p139 bra 	$L__BB0_256;
	ld.shared.f32 	%f545, [%r37+204];
	fma.rn.f32 	%f926, %f70, %f545, %f926;
$L__BB0_256:
	setp.lt.s32 	%p140, %r64, 53;
	@%p140 bra 	$L__BB0_258;
	ld.shared.f32 	%f546, [%r37+208];
	fma.rn.f32 	%f926, %f71, %f546, %f926;
$L__BB0_258:
	setp.lt.s32 	%p141, %r64, 54;
	@%p141 bra 	$L__BB0_260;
	ld.shared.f32 	%f547, [%r37+212];
	fma.rn.f32 	%f926, %f72, %f547, %f926;
$L__BB0_260:
	setp.lt.s32 	%p142, %r64, 55;
	@%p142 bra 	$L__BB0_262;
	ld.shared.f32 	%f548, [%r37+216];
	fma.rn.f32 	%f926, %f73, %f548, %f926;
$L__BB0_262:
	setp.lt.s32 	%p143, %r64, 56;
	@%p143 bra 	$L__BB0_264;
	ld.shared.f32 	%f549, [%r37+220];
	fma.rn.f32 	%f926, %f74, %f549, %f926;
$L__BB0_264:
	setp.lt.s32 	%p144, %r64, 57;
	@%p144 bra 	$L__BB0_266;
	ld.shared.f32 	%f550, [%r37+224];
	fma.rn.f32 	%f926, %f75, %f550, %f926;
$L__BB0_266:
	setp.lt.s32 	%p145, %r64, 58;
	@%p145 bra 	$L__BB0_268;
	ld.shared.f32 	%f551, [%r37+228];
	fma.rn.f32 	%f926, %f76, %f551, %f926;
$L__BB0_268:
	setp.lt.s32 	%p146, %r64, 59;
	@%p146 bra 	$L__BB0_270;
	ld.shared.f32 	%f552, [%r37+232];
	fma.rn.f32 	%f926, %f77, %f552, %f926;
$L__BB0_270:
	setp.lt.s32 	%p147, %r64, 60;
	@%p147 bra 	$L__BB0_272;
	ld.shared.f32 	%f553, [%r37+236];
	fma.rn.f32 	%f926, %f78, %f553, %f926;
$L__BB0_272:
	setp.lt.s32 	%p148, %r64, 61;
	@%p148 bra 	$L__BB0_274;
	ld.shared.f32 	%f554, [%r37+240];
	fma.rn.f32 	%f926, %f79, %f554, %f926;
$L__BB0_274:
	setp.lt.s32 	%p149, %r64, 62;
	@%p149 bra 	$L__BB0_276;
	ld.shared.f32 	%f555, [%r37+244];
	fma.rn.f32 	%f926, %f80, %f555, %f926;
$L__BB0_276:
	setp.lt.s32 	%p150, %r64, 63;
	@%p150 bra 	$L__BB0_278;
	ld.shared.f32 	%f556, [%r37+248];
	fma.rn.f32 	%f926, %f81, %f556, %f926;
$L__BB0_278:
	setp.lt.s32 	%p151, %r64, 64;
	@%p151 bra 	$L__BB0_280;
	ld.shared.f32 	%f557, [%r37+252];
	fma.rn.f32 	%f926, %f82, %f557, %f926;
$L__BB0_280:
	setp.ne.s16 	%p152, %rs1, 0;
	add.s32 	%r153, %r175, %r170;
	setp.gt.s32 	%p153, %r153, %r69;
	mov.f32 	%f989, 0f00000000;
	and.pred  	%p154, %p152, %p153;
	@%p154 bra 	$L__BB0_282;
	sub.f32 	%f559, %f926, %f234;
	fma.rn.f32 	%f560, %f559, 0f3BBB989D, 0f3F000000;
	cvt.sat.f32.f32 	%f561, %f560;
	mov.f32 	%f562, 0f4B400001;
	mov.f32 	%f563, 0f437C0000;
	fma.rm.f32 	%f564, %f561, %f563, %f562;
	add.f32 	%f565, %f564, 0fCB40007F;
	neg.f32 	%f566, %f565;
	fma.rn.f32 	%f567, %f559, 0f3FB8AA3B, %f566;
	fma.rn.f32 	%f568, %f559, 0f32A57060, %f567;
	mov.b32 	%r154, %f564;
	shl.b32 	%r155, %r154, 23;
	mov.b32 	%f569, %r155;
	ex2.approx.ftz.f32 	%f570, %f568;
	mul.f32 	%f989, %f570, %f569;
$L__BB0_282:
	add.f32 	%f990, %f990, %f989;
	mov.u32 	%r156, smem;
	add.s32 	%r157, %r156, %r1;
	add.s32 	%r38, %r157, %r151;
	@%p88 bra 	$L__BB0_284;
	ld.local.f32 	%f571, [%rd4];
	ld.shared.f32 	%f572, [%r38];
	mul.f32 	%f573, %f989, %f572;
	fma.rn.f32 	%f574, %f235, %f571, %f573;
	st.local.f32 	[%rd4], %f574;
$L__BB0_284:
	@%p89 bra 	$L__BB0_286;
	ld.local.f32 	%f575, [%rd4+4];
	ld.shared.f32 	%f576, [%r38+4];
	mul.f32 	%f577, %f989, %f576;
	fma.rn.f32 	%f578, %f235, %f575, %f577;
	st.local.f32 	[%rd4+4], %f578;
$L__BB0_286:
	@%p90 bra 	$L__BB0_288;
	ld.local.f32 	%f579, [%rd4+8];
	ld.shared.f32 	%f580, [%r38+8];
	mul.f32 	%f581, %f989, %f580;
	fma.rn.f32 	%f582, %f235, %f579, %f581;
	st.local.f32 	[%rd4+8], %f582;
$L__BB0_288:
	setp.lt.s32 	%p158, %r64, 4;
	@%p158 bra 	$L__BB0_290;
	ld.local.f32 	%f583, [%rd4+12];
	ld.shared.f32 	%f584, [%r38+12];
	mul.f32 	%f585, %f989, %f584;
	fma.rn.f32 	%f586, %f235, %f583, %f585;
	st.local.f32 	[%rd4+12], %f586;
$L__BB0_290:
	setp.lt.s32 	%p159, %r64, 5;
	@%p159 bra 	$L__BB0_292;
	ld.local.f32 	%f587, [%rd4+16];
	ld.shared.f32 	%f588, [%r38+16];
	mul.f32 	%f589, %f989, %f588;
	fma.rn.f32 	%f590, %f235, %f587, %f589;
	st.local.f32 	[%rd4+16], %f590;
$L__BB0_292:
	setp.lt.s32 	%p160, %r64, 6;
	@%p160 bra 	$L__BB0_294;
	ld.local.f32 	%f591, [%rd4+20];
	ld.shared.f32 	%f592, [%r38+20];
	mul.f32 	%f593, %f989, %f592;
	fma.rn.f32 	%f594, %f235, %f591, %f593;
	st.local.f32 	[%rd4+20], %f594;
$L__BB0_294:
	setp.lt.s32 	%p161, %r64, 7;
	@%p161 bra 	$L__BB0_296;
	ld.local.f32 	%f595, [%rd4+24];
	ld.shared.f32 	%f596, [%r38+24];
	mul.f32 	%f597, %f989, %f596;
	fma.rn.f32 	%f598, %f235, %f595, %f597;
	st.local.f32 	[%rd4+24], %f598;
$L__BB0_296:
	setp.lt.s32 	%p162, %r64, 8;
	@%p162 bra 	$L__BB0_298;
	ld.local.f32 	%f599, [%rd4+28];
	ld.shared.f32 	%f600, [%r38+28];
	mul.f32 	%f601, %f989, %f600;
	fma.rn.f32 	%f602, %f235, %f599, %f601;
	st.local.f32 	[%rd4+28], %f602;
$L__BB0_298:
	setp.lt.s32 	%p163, %r64, 9;
	@%p163 bra 	$L__BB0_300;
	ld.local.f32 	%f603, [%rd4+32];
	ld.shared.f32 	%f604, [%r38+32];
	mul.f32 	%f605, %f989, %f604;
	fma.rn.f32 	%f606, %f235, %f603, %f605;
	st.local.f32 	[%rd4+32], %f606;
$L__BB0_300:
	setp.lt.s32 	%p164, %r64, 10;
	@%p164 bra 	$L__BB0_302;
	ld.local.f32 	%f607, [%rd4+36];
	ld.shared.f32 	%f608, [%r38+36];
	mul.f32 	%f609, %f989, %f608;
	fma.rn.f32 	%f610, %f235, %f607, %f609;
	st.local.f32 	[%rd4+36], %f610;
$L__BB0_302:
	setp.lt.s32 	%p165, %r64, 11;
	@%p165 bra 	$L__BB0_304;
	ld.local.f32 	%f611, [%rd4+40];
	ld.shared.f32 	%f612, [%r38+40];
	mul.f32 	%f613, %f989, %f612;
	fma.rn.f32 	%f614, %f235, %f611, %f613;
	st.local.f32 	[%rd4+40], %f614;
$L__BB0_304:
	setp.lt.s32 	%p166, %r64, 12;
	@%p166 bra 	$L__BB0_306;
	ld.local.f32 	%f615, [%rd4+44];
	ld.shared.f32 	%f616, [%r38+44];
	mul.f32 	%f617, %f989, %f616;
	fma.rn.f32 	%f618, %f235, %f615, %f617;
	st.local.f32 	[%rd4+44], %f618;
$L__BB0_306:
	setp.lt.s32 	%p167, %r64, 13;
	@%p167 bra 	$L__BB0_308;
	ld.local.f32 	%f619, [%rd4+48];
	ld.shared.f32 	%f620, [%r38+48];
	mul.f32 	%f621, %f989, %f620;
	fma.rn.f32 	%f622, %f235, %f619, %f621;
	st.local.f32 	[%rd4+48], %f622;
$L__BB0_308:
	setp.lt.s32 	%p168, %r64, 14;
	@%p168 bra 	$L__BB0_310;
	ld.local.f32 	%f623, [%rd4+52];
	ld.shared.f32 	%f624, [%r38+52];
	mul.f32 	%f625, %f989, %f624;
	fma.rn.f32 	%f626, %f235, %f623, %f625;
	st.local.f32 	[%rd4+52], %f626;
$L__BB0_310:
	setp.lt.s32 	%p169, %r64, 15;
	@%p169 bra 	$L__BB0_312;
	ld.local.f32 	%f627, [%rd4+56];
	ld.shared.f32 	%f628, [%r38+56];
	mul.f32 	%f629, %f989, %f628;
	fma.rn.f32 	%f630, %f235, %f627, %f629;
	st.local.f32 	[%rd4+56], %f630;
$L__BB0_312:
	setp.lt.s32 	%p170, %r64, 16;
	@%p170 bra 	$L__BB0_314;
	ld.local.f32 	%f631, [%rd4+60];
	ld.shared.f32 	%f632, [%r38+60];
	mul.f32 	%f633, %f989, %f632;
	fma.rn.f32 	%f634, %f235, %f631, %f633;
	st.local.f32 	[%rd4+60], %f634;
$L__BB0_314:
	setp.lt.s32 	%p171, %r64, 17;
	@%p171 bra 	$L__BB0_316;
	ld.local.f32 	%f635, [%rd4+64];
	ld.shared.f32 	%f636, [%r38+64];
	mul.f32 	%f637, %f989, %f636;
	fma.rn.f32 	%f638, %f235, %f635, %f637;
	st.local.f32 	[%rd4+64], %f638;
$L__BB0_316:
	setp.lt.s32 	%p172, %r64, 18;
	@%p172 bra 	$L__BB0_318;
	ld.local.f32 	%f639, [%rd4+68];
	ld.shared.f32 	%f640, [%r38+68];
	mul.f32 	%f641, %f989, %f640;
	fma.rn.f32 	%f642, %f235, %f639, %f641;
	st.local.f32 	[%rd4+68], %f642;
$L__BB0_318:
	setp.lt.s32 	%p173, %r64, 19;
	@%p173 bra 	$L__BB0_320;
	ld.local.f32 	%f643, [%rd4+72];
	ld.shared.f32 	%f644, [%r38+72];
	mul.f32 	%f645, %f989, %f644;
	fma.rn.f32 	%f646, %f235, %f643, %f645;
	st.local.f32 	[%rd4+72], %f646;
$L__BB0_320:
	setp.lt.s32 	%p174, %r64, 20;
	@%p174 bra 	$L__BB0_322;
	ld.local.f32 	%f647, [%rd4+76];
	ld.shared.f32 	%f648, [%r38+76];
	mul.f32 	%f649, %f989, %f648;
	fma.rn.f32 	%f650, %f235, %f647, %f649;
	st.local.f32 	[%rd4+76], %f650;
$L__BB0_322:
	setp.lt.s32 	%p175, %r64, 21;
	@%p175 bra 	$L__BB0_324;
	ld.local.f32 	%f651, [%rd4+80];
	ld.shared.f32 	%f652, [%r38+80];
	mul.f32 	%f653, %f989, %f652;
	fma.rn.f32 	%f654, %f235, %f651, %f653;
	st.local.f32 	[%rd4+80], %f654;
$L__BB0_324:
	setp.lt.s32 	%p176, %r64, 22;
	@%p176 bra 	$L__BB0_326;
	ld.local.f32 	%f655, [%rd4+84];
	ld.shared.f32 	%f656, [%r38+84];
	mul.f32 	%f657, %f989, %f656;
	fma.rn.f32 	%f658, %f235, %f655, %f657;
	st.local.f32 	[%rd4+84], %f658;
$L__BB0_326:
	setp.lt.s32 	%p177, %r64, 23;
	@%p177 bra 	$L__BB0_328;
	ld.local.f32 	%f659, [%rd4+88];
	ld.shared.f32 	%f660, [%r38+88];
	mul.f32 	%f661, %f989, %f660;
	fma.rn.f32 	%f662, %f235, %f659, %f661;
	st.local.f32 	[%rd4+88], %f662;
$L__BB0_328:
	setp.lt.s32 	%p178, %r64, 24;
	@%p178 bra 	$L__BB0_330;
	ld.local.f32 	%f663, [%rd4+92];
	ld.shared.f32 	%f664, [%r38+92];
	mul.f32 	%f665, %f989, %f664;
	fma.rn.f32 	%f666, %f235, %f663, %f665;
	st.local.f32 	[%rd4+92], %f666;
$L__BB0_330:
	setp.lt.s32 	%p179, %r64, 25;
	@%p179 bra 	$L__BB0_332;
	ld.local.f32 	%f667, [%rd4+96];
	ld.shared.f32 	%f668, [%r38+96];
	mul.f32 	%f669, %f989, %f668;
	fma.rn.f32 	%f670, %f235, %f667, %f669;
	st.local.f32 	[%rd4+96], %f670;
$L__BB0_332:
	setp.lt.s32 	%p180, %r64, 26;
	@%p180 bra 	$L__BB0_334;
	ld.local.f32 	%f671, [%rd4+100];
	ld.shared.f32 	%f672, [%r38+100];
	mul.f32 	%f673, %f989, %f672;
	fma.rn.f32 	%f674, %f235, %f671, %f673;
	st.local.f32 	[%rd4+100], %f674;
$L__BB0_334:
	setp.lt.s32 	%p181, %r64, 27;
	@%p181 bra 	$L__BB0_336;
	ld.local.f32 	%f675, [%rd4+104];
	ld.shared.f32 	%f676, [%r38+104];
	mul.f32 	%f677, %f989, %f676;
	fma.rn.f32 	%f678, %f235, %f675, %f677;
	st.local.f32 	[%rd4+104], %f678;
$L__BB0_336:
	setp.lt.s32 	%p182, %r64, 28;
	@%p182 bra 	$L__BB0_338;
	ld.local.f32 	%f679, [%rd4+108];
	ld.shared.f32 	%f680, [%r38+108];
	mul.f32 	%f681, %f989, %f680;
	fma.rn.f32 	%f682, %f235, %f679, %f681;
	st.local.f32 	[%rd4+108], %f682;
$L__BB0_338:
	setp.lt.s32 	%p183, %r64, 29;
	@%p183 bra 	$L__BB0_340;
	ld.local.f32 	%f683, [%rd4+112];
	ld.shared.f32 	%f684, [%r38+112];
	mul.f32 	%f685, %f989, %f684;
	fma.rn.f32 	%f686, %f235, %f683, %f685;
	st.local.f32 	[%rd4+112], %f686;
$L__BB0_340:
	setp.lt.s32 	%p184, %r64, 30;
	@%p184 bra 	$L__BB0_342;
	ld.local.f32 	%f687, [%rd4+116];
	ld.shared.f32 	%f688, [%r38+116];
	mul.f32 	%f689, %f989, %f688;
	fma.rn.f32 	%f690, %f235, %f687, %f689;
	st.local.f32 	[%rd4+116], %f690;
$L__BB0_342:
	setp.lt.s32 	%p185, %r64, 31;
	@%p185 bra 	$L__BB0_344;
	ld.local.f32 	%f691, [%rd4+120];
	ld.shared.f32 	%f692, [%r38+120];
	mul.f32 	%f693, %f989, %f692;
	fma.rn.f32 	%f694, %f235, %f691, %f693;
	st.local.f32 	[%rd4+120], %f694;
$L__BB0_344:
	setp.lt.s32 	%p186, %r64, 32;
	@%p186 bra 	$L__BB0_346;
	ld.local.f32 	%f695, [%rd4+124];
	ld.shared.f32 	%f696, [%r38+124];
	mul.f32 	%f697, %f989, %f696;
	fma.rn.f32 	%f698, %f235, %f695, %f697;
	st.local.f32 	[%rd4+124], %f698;
$L__BB0_346:
	setp.lt.s32 	%p187, %r64, 33;
	@%p187 bra 	$L__BB0_348;
	ld.local.f32 	%f699, [%rd4+128];
	ld.shared.f32 	%f700, [%r38+128];
	mul.f32 	%f701, %f989, %f700;
	fma.rn.f32 	%f702, %f235, %f699, %f701;
	st.local.f32 	[%rd4+128], %f702;
$L__BB0_348:
	setp.lt.s32 	%p188, %r64, 34;
	@%p188 bra 	$L__BB0_350;
	ld.local.f32 	%f703, [%rd4+132];
	ld.shared.f32 	%f704, [%r38+132];
	mul.f32 	%f705, %f989, %f704;
	fma.rn.f32 	%f706, %f235, %f703, %f705;
	st.local.f32 	[%rd4+132], %f706;
$L__BB0_350:
	setp.lt.s32 	%p189, %r64, 35;
	@%p189 bra 	$L__BB0_352;
	ld.local.f32 	%f707, [%rd4+136];
	ld.shared.f32 	%f708, [%r38+136];
	mul.f32 	%f709, %f989, %f708;
	fma.rn.f32 	%f710, %f235, %f707, %f709;
	st.local.f32 	[%rd4+136], %f710;
$L__BB0_352:
	setp.lt.s32 	%p190, %r64, 36;
	@%p190 bra 	$L__BB0_354;
	ld.local.f32 	%f711, [%rd4+140];
	ld.shared.f32 	%f712, [%r38+140];
	mul.f32 	%f713, %f989, %f712;
	fma.rn.f32 	%f714, %f235, %f711, %f713;
	st.local.f32 	[%rd4+140], %f714;
$L__BB0_354:
	setp.lt.s32 	%p191, %r64, 37;
	@%p191 bra 	$L__BB0_356;
	ld.local.f32 	%f715, [%rd4+144];
	ld.shared.f32 	%f716, [%r38+144];
	mul.f32 	%f717, %f989, %f716;
	fma.rn.f32 	%f718, %f235, %f715, %f717;
	st.local.f32 	[%rd4+144], %f718;
$L__BB0_356:
	setp.lt.s32 	%p192, %r64, 38;
	@%p192 bra 	$L__BB0_358;
	ld.local.f32 	%f719, [%rd4+148];
	ld.shared.f32 	%f720, [%r38+148];
	mul.f32 	%f721, %f989, %f720;
	fma.rn.f32 	%f722, %f235, %f719, %f721;
	st.local.f32 	[%rd4+148], %f722;
$L__BB0_358:
	setp.lt.s32 	%p193, %r64, 39;
	@%p193 bra 	$L__BB0_360;
	ld.local.f32 	%f723, [%rd4+152];
	ld.shared.f32 	%f724, [%r38+152];
	mul.f32 	%f725, %f989, %f724;
	fma.rn.f32 	%f726, %f235, %f723, %f725;
	st.local.f32 	[%rd4+152], %f726;
$L__BB0_360:
	setp.lt.s32 	%p194, %r64, 40;
	@%p194 bra 	$L__BB0_362;
	ld.local.f32 	%f727, [%rd4+156];
	ld.shared.f32 	%f728, [%r38+156];
	mul.f32 	%f729, %f989, %f728;
	fma.rn.f32 	%f730, %f235, %f727, %f729;
	st.local.f32 	[%rd4+156], %f730;
$L__BB0_362:
	setp.lt.s32 	%p195, %r64, 41;
	@%p195 bra 	$L__BB0_364;
	ld.local.f32 	%f731, [%rd4+160];
	ld.shared.f32 	%f732, [%r38+160];
	mul.f32 	%f733, %f989, %f732;
	fma.rn.f32 	%f734, %f235, %f731, %f733;
	st.local.f32 	[%rd4+160], %f734;
$L__BB0_364:
	setp.lt.s32 	%p196, %r64, 42;
	@%p196 bra 	$L__BB0_366;
	ld.local.f32 	%f735, [%rd4+164];
	ld.shared.f32 	%f736, [%r38+164];
	mul.f32 	%f737, %f989, %f736;
	fma.rn.f32 	%f738, %f235, %f735, %f737;
	st.local.f32 	[%rd4+164], %f738;
$L__BB0_366:
	setp.lt.s32 	%p197, %r64, 43;
	@%p197 bra 	$L__BB0_368;
	ld.local.f32 	%f739, [%rd4+168];
	ld.shared.f32 	%f740, [%r38+168];
	mul.f32 	%f741, %f989, %f740;
	fma.rn.f32 	%f742, %f235, %f739, %f741;
	st.local.f32 	[%rd4+168], %f742;
$L__BB0_368:
	setp.lt.s32 	%p198, %r64, 44;
	@%p198 bra 	$L__BB0_370;
	ld.local.f32 	%f743, [%rd4+172];
	ld.shared.f32 	%f744, [%r38+172];
	mul.f32 	%f745, %f989, %f744;
	fma.rn.f32 	%f746, %f235, %f743, %f745;
	st.local.f32 	[%rd4+172], %f746;
$L__BB0_370:
	setp.lt.s32 	%p199, %r64, 45;
	@%p199 bra 	$L__BB0_372;
	ld.local.f32 	%f747, [%rd4+176];
	ld.shared.f32 	%f748, [%r38+176];
	mul.f32 	%f749, %f989, %f748;
	fma.rn.f32 	%f750, %f235, %f747, %f749;
	st.local.f32 	[%rd4+176], %f750;
$L__BB0_372:
	setp.lt.s32 	%p200, %r64, 46;
	@%p200 bra 	$L__BB0_374;
	ld.local.f32 	%f751, [%rd4+180];
	ld.shared.f32 	%f752, [%r38+180];
	mul.f32 	%f753, %f989, %f752;
	fma.rn.f32 	%f754, %f235, %f751, %f753;
	st.local.f32 	[%rd4+180], %f754;
$L__BB0_374:
	setp.lt.s32 	%p201, %r64, 47;
	@%p201 bra 	$L__BB0_376;
	ld.local.f32 	%f755, [%rd4+184];
	ld.shared.f32 	%f756, [%r38+184];
	mul.f32 	%f757, %f989, %f756;
	fma.rn.f32 	%f758, %f235, %f755, %f757;
	st.local.f32 	[%rd4+184], %f758;
$L__BB0_376:
	setp.lt.s32 	%p202, %r64, 48;
	@%p202 bra 	$L__BB0_378;
	ld.local.f32 	%f759, [%rd4+188];
	ld.shared.f32 	%f760, [%r38+188];
	mul.f32 	%f761, %f989, %f760;
	fma.rn.f32 	%f762, %f235, %f759, %f761;
	st.local.f32 	[%rd4+188], %f762;
$L__BB0_378:
	setp.lt.s32 	%p203, %r64, 49;
	@%p203 bra 	$L__BB0_380;
	ld.local.f32 	%f763, [%rd4+192];
	ld.shared.f32 	%f764, [%r38+192];
	mul.f32 	%f765, %f989, %f764;
	fma.rn.f32 	%f766, %f235, %f763, %f765;
	st.local.f32 	[%rd4+192], %f766;
$L__BB0_380:
	setp.lt.s32 	%p204, %r64, 50;
	@%p204 bra 	$L__BB0_382;
	ld.local.f32 	%f767, [%rd4+196];
	ld.shared.f32 	%f768, [%r38+196];
	mul.f32 	%f769, %f989, %f768;
	fma.rn.f32 	%f770, %f235, %f767, %f769;
	st.local.f32 	[%rd4+196], %f770;
$L__BB0_382:
	setp.lt.s32 	%p205, %r64, 51;
	@%p205 bra 	$L__BB0_384;
	ld.local.f32 	%f771, [%rd4+200];
	ld.shared.f32 	%f772, [%r38+200];
	mul.f32 	%f773, %f989, %f772;
	fma.rn.f32 	%f774, %f235, %f771, %f773;
	st.local.f32 	[%rd4+200], %f774;
$L__BB0_384:
	setp.lt.s32 	%p206, %r64, 52;
	@%p206 bra 	$L__BB0_386;
	ld.local.f32 	%f775, [%rd4+204];
	ld.shared.f32 	%f776, [%r38+204];
	mul.f32 	%f777, %f989, %f776;
	fma.rn.f32 	%f778, %f235, %f775, %f777;
	st.local.f32 	[%rd4+204], %f778;
$L__BB0_386:
	setp.lt.s32 	%p207, %r64, 53;
	@%p207 bra 	$L__BB0_388;
	ld.local.f32 	%f779, [%rd4+208];
	ld.shared.f32 	%f780, [%r38+208];
	mul.f32 	%f781, %f989, %f780;
	fma.rn.f32 	%f782, %f235, %f779, %f781;
	st.local.f32 	[%rd4+208], %f782;
$L__BB0_388:
	setp.lt.s32 	%p208, %r64, 54;
	@%p208 bra 	$L__BB0_390;
	ld.local.f32 	%f783, [%rd4+212];
	ld.shared.f32 	%f784, [%r38+212];
	mul.f32 	%f785, %f989, %f784;
	fma.rn.f32 	%f786, %f235, %f783, %f785;
	st.local.f32 	[%rd4+212], %f786;
$L__BB0_390:
	setp.lt.s32 	%p209, %r64, 55;
	@%p209 bra 	$L__BB0_392;
	ld.local.f32 	%f787, [%rd4+216];
	ld.shared.f32 	%f788, [%r38+216];
	mul.f32 	%f789, %f989, %f788;
	fma.rn.f32 	%f790, %f235, %f787, %f789;
	st.local.f32 	[%rd4+216], %f790;
$L__BB0_392:
	setp.lt.s32 	%p210, %r64, 56;
	@%p210 bra 	$L__BB0_394;
	ld.local.f32 	%f791, [%rd4+220];
	ld.shared.f32 	%f792, [%r38+220];
	mul.f32 	%f793, %f989, %f792;
	fma.rn.f32 	%f794, %f235, %f791, %f793;
	st.local.f32 	[%rd4+220], %f794;
$L__BB0_394:
	setp.lt.s32 	%p211, %r64, 57;
	@%p211 bra 	$L__BB0_396;
	ld.local.f32 	%f795, [%rd4+224];
	ld.shared.f32 	%f796, [%r38+224];
	mul.f32 	%f797, %f989, %f796;
	fma.rn.f32 	%f798, %f235, %f795, %f797;
	st.local.f32 	[%rd4+224], %f798;
$L__BB0_396:
	setp.lt.s32 	%p212, %r64, 58;
	@%p212 bra 	$L__BB0_398;
	ld.local.f32 	%f799, [%rd4+228];
	ld.shared.f32 	%f800, [%r38+228];
	mul.f32 	%f801, %f989, %f800;
	fma.rn.f32 	%f802, %f235, %f799, %f801;
	st.local.f32 	[%rd4+228], %f802;
$L__BB0_398:
	setp.lt.s32 	%p213, %r64, 59;
	@%p213 bra 	$L__BB0_400;
	ld.local.f32 	%f803, [%rd4+232];
	ld.shared.f32 	%f804, [%r38+232];
	mul.f32 	%f805, %f989, %f804;
	fma.rn.f32 	%f806, %f235, %f803, %f805;
	st.local.f32 	[%rd4+232], %f806;
$L__BB0_400:
	setp.lt.s32 	%p214, %r64, 60;
	@%p214 bra 	$L__BB0_402;
	ld.local.f32 	%f807, [%rd4+236];
	ld.shared.f32 	%f808, [%r38+236];
	mul.f32 	%f809, %f989, %f808;
	fma.rn.f32 	%f810, %f235, %f807, %f809;
	st.local.f32 	[%rd4+236], %f810;
$L__BB0_402:
	setp.lt.s32 	%p215, %r64, 61;
	@%p215 bra 	$L__BB0_404;
	ld.local.f32 	%f811, [%rd4+240];
	ld.shared.f32 	%f812, [%r38+240];
	mul.f32 	%f813, %f989, %f812;
	fma.rn.f32 	%f814, %f235, %f811, %f813;
	st.local.f32 	[%rd4+240], %f814;
$L__BB0_404:
	setp.lt.s32 	%p216, %r64, 62;
	@%p216 bra 	$L__BB0_406;
	ld.local.f32 	%f815, [%rd4+244];
	ld.shared.f32 	%f816, [%r38+244];
	mul.f32 	%f817, %f989, %f816;
	fma.rn.f32 	%f818, %f235, %f815, %f817;
	st.local.f32 	[%rd4+244], %f818;
$L__BB0_406:
	setp.lt.s32 	%p217, %r64, 63;
	@%p217 bra 	$L__BB0_408;
	ld.local.f32 	%f819, [%rd4+248];
	ld.shared.f32 	%f820, [%r38+248];
	mul.f32 	%f821, %f989, %f820;
	fma.rn.f32 	%f822, %f235, %f819, %f821;
	st.local.f32 	[%rd4+248], %f822;
$L__BB0_408:
	setp.lt.s32 	%p218, %r64, 64;
	@%p218 bra 	$L__BB0_410;
	ld.local.f32 	%f823, [%rd4+252];
	ld.shared.f32 	%f824, [%r38+252];
	mul.f32 	%f825, %f989, %f824;
	fma.rn.f32 	%f826, %f235, %f823, %f825;
	st.local.f32 	[%rd4+252], %f826;
$L__BB0_410:
	add.s32 	%r175, %r175, 1;
	setp.ne.s32 	%p219, %r175, %r21;
	@%p219 bra 	$L__BB0_152;
$L__BB0_411:
	fma.rn.f32 	%f992, %f992, %f235, %f990;
	mov.f32 	%f991, %f234;
$L__BB0_412:
	bar.sync 	0;
	add.s32 	%r170, %r170, 64;
	setp.lt.s32 	%p220, %r170, %r65;
	add.s32 	%r169, %r169, -64;
	@%p220 bra 	$L__BB0_15;
$L__BB0_413:
	@%p4 bra 	$L__BB0_428;
	setp.lt.s32 	%p222, %r64, 1;
	@%p222 bra 	$L__BB0_427;
	mul.lo.s32 	%r42, %r64, %r69;
	add.s32 	%r160, %r64, -1;
	and.b32  	%r43, %r64, 15;
	setp.lt.u32 	%p223, %r160, 15;
	mov.b32 	%r179, 0;
	@%p223 bra 	$L__BB0_418;
	and.b32  	%r179, %r64, 2147483632;
	neg.s32 	%r177, %r179;
	add.s64 	%rd83, %rd4, 32;
	add.s64 	%rd8, %rd2, 32;
	mov.u32 	%r176, %r42;
$L__BB0_417:
	.pragma "nounroll";
	mul.wide.s32 	%rd63, %r176, 4;
	add.s64 	%rd64, %rd8, %rd63;
	ld.local.v4.f32 	{%f827, %f828, %f829, %f830}, [%rd83+-32];
	st.global.f32 	[%rd64+-32], %f827;
	st.global.f32 	[%rd64+-28], %f828;
	st.global.f32 	[%rd64+-24], %f829;
	st.global.f32 	[%rd64+-20], %f830;
	ld.local.v4.f32 	{%f831, %f832, %f833, %f834}, [%rd83+-16];
	st.global.f32 	[%rd64+-16], %f831;
	st.global.f32 	[%rd64+-12], %f832;
	st.global.f32 	[%rd64+-8], %f833;
	st.global.f32 	[%rd64+-4], %f834;
	ld.local.v4.f32 	{%f835, %f836, %f837, %f838}, [%rd83];
	st.global.f32 	[%rd64], %f835;
	st.global.f32 	[%rd64+4], %f836;
	st.global.f32 	[%rd64+8], %f837;
	st.global.f32 	[%rd64+12], %f838;
	ld.local.v4.f32 	{%f839, %f840, %f841, %f842}, [%rd83+16];
	st.global.f32 	[%rd64+16], %f839;
	st.global.f32 	[%rd64+20], %f840;
	st.global.f32 	[%rd64+24], %f841;
	st.global.f32 	[%rd64+28], %f842;
	add.s32 	%r177, %r177, 16;
	add.s64 	%rd83, %rd83, 64;
	add.s32 	%r176, %r176, 16;
	setp.ne.s32 	%p224, %r177, 0;
	@%p224 bra 	$L__BB0_417;
$L__BB0_418:
	setp.eq.s32 	%p225, %r43, 0;
	@%p225 bra 	$L__BB0_427;
	and.b32  	%r51, %r64, 7;
	setp.lt.u32 	%p226, %r43, 8;
	@%p226 bra 	$L__BB0_421;
	mul.wide.u32 	%rd65, %r179, 4;
	add.s64 	%rd66, %rd4, %rd65;
	ld.local.f32 	%f843, [%rd66];
	add.s32 	%r161, %r179, %r42;
	mul.wide.s32 	%rd67, %r161, 4;
	add.s64 	%rd68, %rd2, %rd67;
	st.global.f32 	[%rd68], %f843;
	ld.local.f32 	%f844, [%rd66+4];
	st.global.f32 	[%rd68+4], %f844;
	ld.local.f32 	%f845, [%rd66+8];
	st.global.f32 	[%rd68+8], %f845;
	ld.local.f32 	%f846, [%rd66+12];
	st.global.f32 	[%rd68+12], %f846;
	ld.local.f32 	%f847, [%rd66+16];
	st.global.f32 	[%rd68+16], %f847;
	ld.local.f32 	%f848, [%rd66+20];
	st.global.f32 	[%rd68+20], %f848;
	ld.local.f32 	%f849, [%rd66+24];
	st.global.f32 	[%rd68+24], %f849;
	ld.local.f32 	%f850, [%rd66+28];
	st.global.f32 	[%rd68+28], %f850;
	add.s32 	%r179, %r179, 8;
$L__BB0_421:
	setp.eq.s32 	%p227, %r51, 0;
	@%p227 bra 	$L__BB0_427;
	and.b32  	%r54, %r64, 3;
	setp.lt.u32 	%p228, %r51, 4;
	@%p228 bra 	$L__BB0_424;
	mul.wide.u32 	%rd69, %r179, 4;
	add.s64 	%rd70, %rd4, %rd69;
	ld.local.f32 	%f851, [%rd70];
	add.s32 	%r162, %r179, %r42;
	mul.wide.s32 	%rd71, %r162, 4;
	add.s64 	%rd72, %rd2, %rd71;
	st.global.f32 	[%rd72], %f851;
	ld.local.f32 	%f852, [%rd70+4];
	st.global.f32 	[%rd72+4], %f852;
	ld.local.f32 	%f853, [%rd70+8];
	st.global.f32 	[%rd72+8], %f853;
	ld.local.f32 	%f854, [%rd70+12];
	st.global.f32 	[%rd72+12], %f854;
	add.s32 	%r179, %r179, 4;
$L__BB0_424:
	setp.eq.s32 	%p229, %r54, 0;
	@%p229 bra 	$L__BB0_427;
	add.s32 	%r182, %r179, %r42;
	mul.wide.u32 	%rd73, %r179, 4;
	add.s64 	%rd84, %rd4, %rd73;
	neg.s32 	%r181, %r54;
$L__BB0_426:
	.pragma "nounroll";
	mul.wide.s32 	%rd74, %r182, 4;
	add.s64 	%rd75, %rd2, %rd74;
	ld.local.f32 	%f855, [%rd84];
	st.global.f32 	[%rd75], %f855;
	add.s32 	%r182, %r182, 1;
	add.s64 	%rd84, %rd84, 4;
	add.s32 	%r181, %r181, 1;
	setp.ne.s32 	%p230, %r181, 0;
	@%p230 bra 	$L__BB0_426;
$L__BB0_427:
	ld.param.u64 	%rd82, [_Z21local_partials_kernelPKfS0_S0_PfS1_S1_iiiiib_param_5];
	ld.param.u64 	%rd81, [_Z21local_partials_kernelPKfS0_S0_PfS1_S1_iiiiib_param_4];
	cvta.to.global.u64 	%rd76, %rd81;
	mul.wide.s32 	%rd77, %r69, 4;
	add.s64 	%rd78, %rd76, %rd77;
	st.global.f32 	[%rd78], %f991;
	cvta.to.global.u64 	%rd79, %rd82;
	add.s64 	%rd80, %rd79, %rd77;
	st.global.f32 	[%rd80], %f992;
$L__BB0_428:
	ret;

}
	// .globl	_Z21rescale_locals_kernelPfS_PKfS1_ii
.visible .entry _Z21rescale_locals_kernelPfS_PKfS1_ii(
	.param .u64 .ptr .align 1 _Z21rescale_locals_kernelPfS_PKfS1_ii_param_0,
	.param .u64 .ptr .align 1 _Z21rescale_locals_kernelPfS_PKfS1_ii_param_1,
	.param .u64 .ptr .align 1 _Z21rescale_locals_kernelPfS_PKfS1_ii_param_2,
	.param .u64 .ptr .align 1 _Z21rescale_locals_kernelPfS_PKfS1_ii_param_3,
	.param .u32 _Z21rescale_locals_kernelPfS_PKfS1_ii_param_4,
	.param .u32 _Z21rescale_locals_kernelPfS_PKfS1_ii_param_5
)
{
	.reg .pred 	%p<66>;
	.reg .b32 	%r<10>;
	.reg .b32 	%f<146>;
	.reg .b64 	%rd<15>;

	ld.param.u64 	%rd2, [_Z21rescale_locals_kernelPfS_PKfS1_ii_param_0];
	ld.param.u64 	%rd3, [_Z21rescale_locals_kernelPfS_PKfS1_ii_param_1];
	ld.param.u64 	%rd4, [_Z21rescale_locals_kernelPfS_PKfS1_ii_param_2];
	ld.param.u64 	%rd5, [_Z21rescale_locals_kernelPfS_PKfS1_ii_param_3];
	ld.param.u32 	%r3, [_Z21rescale_locals_kernelPfS_PKfS1_ii_param_4];
	ld.param.u32 	%r2, [_Z21rescale_locals_kernelPfS_PKfS1_ii_param_5];
	mov.u32 	%r4, %ctaid.x;
	mov.u32 	%r5, %ntid.x;
	mov.u32 	%r6, %tid.x;
	mad.lo.s32 	%r1, %r4, %r5, %r6;
	setp.ge.s32 	%p1, %r1, %r3;
	@%p1 bra 	$L__BB1_129;
	cvta.to.global.u64 	%rd6, %rd2;
	cvta.to.global.u64 	%rd7, %rd4;
	cvta.to.global.u64 	%rd8, %rd5;
	cvta.to.global.u64 	%rd9, %rd3;
	mul.wide.s32 	%rd10, %r1, 4;
	add.s64 	%rd11, %rd7, %rd10;
	ld.global.nc.f32 	%f2, [%rd11];
	add.s64 	%rd12, %rd8, %rd10;
	ld.global.nc.f32 	%f3, [%rd12];
	sub.f32 	%f4, %f2, %f3;
	fma.rn.f32 	%f5, %f4, 0f3BBB989D, 0f3F000000;
	cvt.sat.f32.f32 	%f6, %f5;
	mov.f32 	%f7, 0f4B400001;
	mov.f32 	%f8, 0f437C0000;
	fma.rm.f32 	%f9, %f6, %f8, %f7;
	add.f32 	%f10, %f9, 0fCB40007F;
	neg.f32 	%f11, %f10;
	fma.rn.f32 	%f12, %f4, 0f3FB8AA3B, %f11;
	fma.rn.f32 	%f13, %f4, 0f32A57060, %f12;
	mov.b32 	%r7, %f9;
	shl.b32 	%r8, %r7, 23;
	mov.b32 	%f14, %r8;
	ex2.approx.ftz.f32 	%f15, %f13;
	mul.f32 	%f1, %f15, %f14;
	add.s64 	%rd13, %rd9, %rd10;
	ld.global.f32 	%f16, [%rd13];
	mul.f32 	%f17, %f16, %f1;
	st.global.f32 	[%rd13], %f17;
	mul.lo.s32 	%r9, %r2, %r1;
	setp.lt.s32 	%p2, %r2, 1;
	mul.wide.s32 	%rd14, %r9, 4;
	add.s64 	%rd1, %rd6, %rd14;
	@%p2 bra 	$L__BB1_3;
	ld.global.f32 	%f18, [%rd1];
	mul.f32 	%f19, %f1, %f18;
	st.global.f32 	[%rd1], %f19;
$L__BB1_3:
	setp.lt.s32 	%p3, %r2, 2;
	@%p3 bra 	$L__BB1_5;
	ld.global.f32 	%f20, [%rd1+4];
	mul.f32 	%f21, %f1, %f20;
	st.global.f32 	[%rd1+4], %f21;
$L__BB1_5:
	setp.lt.s32 	%p4, %r2, 3;
	@%p4 bra 	$L__BB1_7;
	ld.global.f32 	%f22, [%rd1+8];
	mul.f32 	%f23, %f1, %f22;
	st.global.f32 	[%rd1+8], %f23;
$L__BB1_7:
	setp.lt.s32 	%p5, %r2, 4;
	@%p5 bra 	$L__BB1_9;
	ld.global.f32 	%f24, [%rd1+12];
	mul.f32 	%f25, %f1, %f24;
	st.global.f32 	[%rd1+12], %f25;
$L__BB1_9:
	setp.lt.s32 	%p6, %r2, 5;
	@%p6 bra 	$L__BB1_11;
	ld.global.f32 	%f26, [%rd1+16];
	mul.f32 	%f27, %f1, %f26;
	st.global.f32 	[%rd1+16], %f27;
$L__BB1_11:
	setp.lt.s32 	%p7, %r2, 6;
	@%p7 bra 	$L__BB1_13;
	ld.global.f32 	%f28, [%rd1+20];
	mul.f32 	%f29, %f1, %f28;
	st.global.f32 	[%rd1+20], %f29;
$L__BB1_13:
	setp.lt.s32 	%p8, %r2, 7;
	@%p8 bra 	$L__BB1_15;
	ld.global.f32 	%f30, [%rd1+24];
	mul.f32 	%f31, %f1, %f30;
	st.global.f32 	[%rd1+24], %f31;
$L__BB1_15:
	setp.lt.s32 	%p9, %r2, 8;
	@%p9 bra 	$L__BB1_17;
	ld.global.f32 	%f32, [%rd1+28];
	mul.f32 	%f33, %f1, %f32;
	st.global.f32 	[%rd1+28], %f33;
$L__BB1_17:
	setp.lt.s32 	%p10, %r2, 9;
	@%p10 bra 	$L__BB1_19;
	ld.global.f32 	%f34, [%rd1+32];
	mul.f32 	%f35, %f1, %f34;
	st.global.f32 	[%rd1+32], %f35;
$L__BB1_19:
	setp.lt.s32 	%p11, %r2, 10;
	@%p11 bra 	$L__BB1_21;
	ld.global.f32 	%f36, [%rd1+36];
	mul.f32 	%f37, %f1, %f36;
	st.global.f32 	[%rd1+36], %f37;
$L__BB1_21:
	setp.lt.s32 	%p12, %r2, 11;
	@%p12 bra 	$L__BB1_23;
	ld.global.f32 	%f38, [%rd1+40];
	mul.f32 	%f39, %f1, %f38;
	st.global.f32 	[%rd1+40], %f39;
$L__BB1_23:
	setp.lt.s32 	%p13, %r2, 12;
	@%p13 bra 	$L__BB1_25;
	ld.global.f32 	%f40, [%rd1+44];
	mul.f32 	%f41, %f1, %f40;
	st.global.f32 	[%rd1+44], %f41;
$L__BB1_25:
	setp.lt.s32 	%p14, %r2, 13;
	@%p14 bra 	$L__BB1_27;
	ld.global.f32 	%f42, [%rd1+48];
	mul.f32 	%f43, %f1, %f42;
	st.global.f32 	[%rd1+48], %f43;
$L__BB1_27:
	setp.lt.s32 	%p15, %r2, 14;
	@%p15 bra 	$L__BB1_29;
	ld.global.f32 	%f44, [%rd1+52];
	mul.f32 	%f45, %f1, %f44;
	st.global.f32 	[%rd1+52], %f45;
$L__BB1_29:
	setp.lt.s32 	%p16, %r2, 15;
	@%p16 bra 	$L__BB1_31;
	ld.global.f32 	%f46, [%rd1+56];
	mul.f32 	%f47, %f1, %f46;
	st.global.f32 	[%rd1+56], %f47;
$L__BB1_31:
	setp.lt.s32 	%p17, %r2, 16;
	@%p17 bra 	$L__BB1_33;
	ld.global.f32 	%f48, [%rd1+60];
	mul.f32 	%f49, %f1, %f48;
	st.global.f32 	[%rd1+60], %f49;
$L__BB1_33:
	setp.lt.s32 	%p18, %r2, 17;
	@%p18 bra 	$L__BB1_35;
	ld.global.f32 	%f50, [%rd1+64];
	mul.f32 	%f51, %f1, %f50;
	st.global.f32 	[%rd1+64], %f51;
$L__BB1_35:
	setp.lt.s32 	%p19, %r2, 18;
	@%p19 bra 	$L__BB1_37;
	ld.global.f32 	%f52, [%rd1+68];
	mul.f32 	%f53, %f1, %f52;
	st.global.f32 	[%rd1+68], %f53;
$L__BB1_37:
	setp.lt.s32 	%p20, %r2, 19;
	@%p20 bra 	$L__BB1_39;
	ld.global.f32 	%f54, [%rd1+72];
	mul.f32 	%f55, %f1, %f54;
	st.global.f32 	[%rd1+72], %f55;
$L__BB1_39:
	setp.lt.s32 	%p21, %r2, 20;
	@%p21 bra 	$L__BB1_41;
	ld.global.f32 	%f56, [%rd1+76];
	mul.f32 	%f57, %f1, %f56;
	st.global.f32 	[%rd1+76], %f57;
$L__BB1_41:
	setp.lt.s32 	%p22, %r2, 21;
	@%p22 bra 	$L__BB1_43;
	ld.global.f32 	%f58, [%rd1+80];
	mul.f32 	%f59, %f1, %f58;
	st.global.f32 	[%rd1+80], %f59;
$L__BB1_43:
	setp.lt.s32 	%p23, %r2, 22;
	@%p23 bra 	$L__BB1_45;
	ld.global.f32 	%f60, [%rd1+84];
	mul.f32 	%f61, %f1, %f60;
	st.global.f32 	[%rd1+84], %f61;
$L__BB1_45:
	setp.lt.s32 	%p24, %r2, 23;
	@%p24 bra 	$L__BB1_47;
	ld.global.f32 	%f62, [%rd1+88];
	mul.f32 	%f63, %f1, %f62;
	st.global.f32 	[%rd1+88], %f63;
$L__BB1_47:
	setp.lt.s32 	%p25, %r2, 24;
	@%p25 bra 	$L__BB1_49;
	ld.global.f32 	%f64, [%rd1+92];
	mul.f32 	%f65, %f1, %f64;
	st.global.f32 	[%rd1+92], %f65;
$L__BB1_49:
	setp.lt.s32 	%p26, %r2, 25;
	@%p26 bra 	$L__BB1_51;
	ld.global.f32 	%f66, [%rd1+96];
	mul.f32 	%f67, %f1, %f66;
	st.global.f32 	[%rd1+96], %f67;
$L__BB1_51:
	setp.lt.s32 	%p27, %r2, 26;
	@%p27 bra 	$L__BB1_53;
	ld.global.f32 	%f68, [%rd1+100];
	mul.f32 	%f69, %f1, %f68;
	st.global.f32 	[%rd1+100], %f69;
$L__BB1_53:
	setp.lt.s32 	%p28, %r2, 27;
	@%p28 bra 	$L__BB1_55;
	ld.global.f32 	%f70, [%rd1+104];
	mul.f32 	%f71, %f1, %f70;
	st.global.f32 	[%rd1+104], %f71;
$L__BB1_55:
	setp.lt.s32 	%p29, %r2, 28;
	@%p29 bra 	$L__BB1_57;
	ld.global.f32 	%f72, [%rd1+108];
	mul.f32 	%f73, %f1, %f72;
	st.global.f32 	[%rd1+108], %f73;
$L__BB1_57:
	setp.lt.s32 	%p30, %r2, 29;
	@%p30 bra 	$L__BB1_59;
	ld.global.f32 	%f74, [%rd1+112];
	mul.f32 	%f75, %f1, %f74;
	st.global.f32 	[%rd1+112], %f75;
$L__BB1_59:
	setp.lt.s32 	%p31, %r2, 30;
	@%p31 bra 	$L__BB1_61;
	ld.global.f32 	%f76, [%rd1+116];
	mul.f32 	%f77, %f1, %f76;
	st.global.f32 	[%rd1+116], %f77;
$L__BB1_61:
	setp.lt.s32 	%p32, %r2, 31;
	@%p32 bra 	$L__BB1_63;
	ld.global.f32 	%f78, [%rd1+120];
	mul.f32 	%f79, %f1, %f78;
	st.global.f32 	[%rd1+120], %f79;
$L__BB1_63:
	setp.lt.s32 	%p33, %r2, 32;
	@%p33 bra 	$L__BB1_65;
	ld.global.f32 	%f80, [%rd1+124];
	mul.f32 	%f81, %f1, %f80;
	st.global.f32 	[%rd1+124], %f81;
$L__BB1_65:
	setp.lt.s32 	%p34, %r2, 33;
	@%p34 bra 	$L__BB1_67;
	ld.global.f32 	%f82, [%rd1+128];
	mul.f32 	%f83, %f1, %f82;
	st.global.f32 	[%rd1+128], %f83;
$L__BB1_67:
	setp.lt.s32 	%p35, %r2, 34;
	@%p35 bra 	$L__BB1_69;
	ld.global.f32 	%f84, [%rd1+132];
	mul.f32 	%f85, %f1, %f84;
	st.global.f32 	[%rd1+132], %f85;
$L__BB1_69:
	setp.lt.s32 	%p36, %r2, 35;
	@%p36 bra 	$L__BB1_71;
	ld.global.f32 	%f86, [%rd1+136];
	mul.f32 	%f87, %f1, %f86;
	st.global.f32 	[%rd1+136], %f87;
$L__BB1_71:
	setp.lt.s32 	%p37, %r2, 36;
	@%p37 bra 	$L__BB1_73;
	ld.global.f32 	%f88, [%rd1+140];
	mul.f32 	%f89, %f1, %f88;
	st.global.f32 	[%rd1+140], %f89;
$L__BB1_73:
	setp.lt.s32 	%p38, %r2, 37;
	@%p38 bra 	$L__BB1_75;
	ld.global.f32 	%f90, [%rd1+144];
	mul.f32 	%f91, %f1, %f90;
	st.global.f32 	[%rd1+144], %f91;
$L__BB1_75:
	setp.lt.s32 	%p39, %r2, 38;
	@%p39 bra 	$L__BB1_77;
	ld.global.f32 	%f92, [%rd1+148];
	mul.f32 	%f93, %f1, %f92;
	st.global.f32 	[%rd1+148], %f93;
$L__BB1_77:
	setp.lt.s32 	%p40, %r2, 39;
	@%p40 bra 	$L__BB1_79;
	ld.global.f32 	%f94, [%rd1+152];
	mul.f32 	%f95, %f1, %f94;
	st.global.f32 	[%rd1+152], %f95;
$L__BB1_79:
	setp.lt.s32 	%p41, %r2, 40;
	@%p41 bra 	$L__BB1_81;
	ld.global.f32 	%f96, [%rd1+156];
	mul.f32 	%f97, %f1, %f96;
	st.global.f32 	[%rd1+156], %f97;
$L__BB1_81:
	setp.lt.s32 	%p42, %r2, 41;
	@%p42 bra 	$L__BB1_83;
	ld.global.f32 	%f98, [%rd1+160];
	mul.f32 	%f99, %f1, %f98;
	st.global.f32 	[%rd1+160], %f99;
$L__BB1_83:
	setp.lt.s32 	%p43, %r2, 42;
	@%p43 bra 	$L__BB1_85;
	ld.global.f32 	%f100, [%rd1+164];
	mul.f32 	%f101, %f1, %f100;
	st.global.f32 	[%rd1+164], %f101;
$L__BB1_85:
	setp.lt.s32 	%p44, %r2, 43;
	@%p44 bra 	$L__BB1_87;
	ld.global.f32 	%f102, [%rd1+168];
	mul.f32 	%f103, %f1, %f102;
	st.global.f32 	[%rd1+168], %f103;
$L__BB1_87:
	setp.lt.s32 	%p45, %r2, 44;
	@%p45 bra 	$L__BB1_89;
	ld.global.f32 	%f104, [%rd1+172];
	mul.f32 	%f105, %f1, %f104;
	st.global.f32 	[%rd1+172], %f105;
$L__BB1_89:
	setp.lt.s32 	%p46, %r2, 45;
	@%p46 bra 	$L__BB1_91;
	ld.global.f32 	%f106, [%rd1+176];
	mul.f32 	%f107, %f1, %f106;
	st.global.f32 	[%rd1+176], %f107;
$L__BB1_91:
	setp.lt.s32 	%p47, %r2, 46;
	@%p47 bra 	$L__BB1_93;
	ld.global.f32 	%f108, [%rd1+180];
	mul.f32 	%f109, %f1, %f108;
	st.global.f32 	[%rd1+180], %f109;
$L__BB1_93:
	setp.lt.s32 	%p48, %r2, 47;
	@%p48 bra 	$L__BB1_95;
	ld.global.f32 	%f110, [%rd1+184];
	mul.f32 	%f111, %f1, %f110;
	st.global.f32 	[%rd1+184], %f111;
$L__BB1_95:
	setp.lt.s32 	%p49, %r2, 48;
	@%p49 bra 	$L__BB1_97;
	ld.global.f32 	%f112, [%rd1+188];
	mul.f32 	%f113, %f1, %f112;
	st.global.f32 	[%rd1+188], %f113;
$L__BB1_97:
	setp.lt.s32 	%p50, %r2, 49;
	@%p50 bra 	$L__BB1_99;
	ld.global.f32 	%f114, [%rd1+192];
	mul.f32 	%f115, %f1, %f114;
	st.global.f32 	[%rd1+192], %f115;
$L__BB1_99:
	setp.lt.s32 	%p51, %r2, 50;
	@%p51 bra 	$L__BB1_101;
	ld.global.f32 	%f116, [%rd1+196];
	mul.f32 	%f117, %f1, %f116;
	st.global.f32 	[%rd1+196], %f117;
$L__BB1_101:
	setp.lt.s32 	%p52, %r2, 51;
	@%p52 bra 	$L__BB1_103;
	ld.global.f32 	%f118, [%rd1+200];
	mul.f32 	%f119, %f1, %f118;
	st.global.f32 	[%rd1+200], %f119;
$L__BB1_103:
	setp.lt.s32 	%p53, %r2, 52;
	@%p53 bra 	$L__BB1_105;
	ld.global.f32 	%f120, [%rd1+204];
	mul.f32 	%f121, %f1, %f120;
	st.global.f32 	[%rd1+204], %f121;
$L__BB1_105:
	setp.lt.s32 	%p54, %r2, 53;
	@%p54 bra 	$L__BB1_107;
	ld.global.f32 	%f122, [%rd1+208];
	mul.f32 	%f123, %f1, %f122;
	st.global.f32 	[%rd1+208], %f123;
$L__BB1_107:
	setp.lt.s32 	%p55, %r2, 54;
	@%p55 bra 	$L__BB1_109;
	ld.global.f32 	%f124, [%rd1+212];
	mul.f32 	%f125, %f1, %f124;
	st.global.f32 	[%rd1+212], %f125;
$L__BB1_109:
	setp.lt.s32 	%p56, %r2, 55;
	@%p56 bra 	$L__BB1_111;
	ld.global.f32 	%f126, [%rd1+216];
	mul.f32 	%f127, %f1, %f126;
	st.global.f32 	[%rd1+216], %f127;
$L__BB1_111:
	setp.lt.s32 	%p57, %r2, 56;
	@%p57 bra 	$L__BB1_113;
	ld.global.f32 	%f128, [%rd1+220];
	mul.f32 	%f129, %f1, %f128;
	st.global.f32 	[%rd1+220], %f129;
$L__BB1_113:
	setp.lt.s32 	%p58, %r2, 57;
	@%p58 bra 	$L__BB1_115;
	ld.global.f32 	%f130, [%rd1+224];
	mul.f32 	%f131, %f1, %f130;
	st.global.f32 	[%rd1+224], %f131;
$L__BB1_115:
	setp.lt.s32 	%p59, %r2, 58;
	@%p59 bra 	$L__BB1_117;
	ld.global.f32 	%f132, [%rd1+228];
	mul.f32 	%f133, %f1, %f132;
	st.global.f32 	[%rd1+228], %f133;
$L__BB1_117:
	setp.lt.s32 	%p60, %r2, 59;
	@%p60 bra 	$L__BB1_119;
	ld.global.f32 	%f134, [%rd1+232];
	mul.f32 	%f135, %f1, %f134;
	st.global.f32 	[%rd1+232], %f135;
$L__BB1_119:
	setp.lt.s32 	%p61, %r2, 60;
	@%p61 bra 	$L__BB1_121;
	ld.global.f32 	%f136, [%rd1+236];
	mul.f32 	%f137, %f1, %f136;
	st.global.f32 	[%rd1+236], %f137;
$L__BB1_121:
	setp.lt.s32 	%p62, %r2, 61;
	@%p62 bra 	$L__BB1_123;
	ld.global.f32 	%f138, [%rd1+240];
	mul.f32 	%f139, %f1, %f138;
	st.global.f32 	[%rd1+240], %f139;
$L__BB1_123:
	setp.lt.s32 	%p63, %r2, 62;
	@%p63 bra 	$L__BB1_125;
	ld.global.f32 	%f140, [%rd1+244];
	mul.f32 	%f141, %f1, %f140;
	st.global.f32 	[%rd1+244], %f141;
$L__BB1_125:
	setp.lt.s32 	%p64, %r2, 63;
	@%p64 bra 	$L__BB1_127;
	ld.global.f32 	%f142, [%rd1+248];
	mul.f32 	%f143, %f1, %f142;
	st.global.f32 	[%rd1+248], %f143;
$L__BB1_127:
	setp.lt.s32 	%p65, %r2, 64;
	@%p65 bra 	$L__BB1_129;
	ld.global.f32 	%f144, [%rd1+252];
	mul.f32 	%f145, %f1, %f144;
	st.global.f32 	[%rd1+252], %f145;
$L__BB1_129:
	ret;

}
	// .globl	_Z22finalize_output_kernelPKfS0_Pfii
.visible .entry _Z22finalize_output_kernelPKfS0_Pfii(
	.param .u64 .ptr .align 1 _Z22finalize_output_kernelPKfS0_Pfii_param_0,
	.param .u64 .ptr .align 1 _Z22finalize_output_kernelPKfS0_Pfii_param_1,
	.param .u64 .ptr .align 1 _Z22finalize_output_kernelPKfS0_Pfii_param_2,
	.param .u32 _Z22finalize_output_kernelPKfS0_Pfii_param_3,
	.param .u32 _Z22finalize_output_kernelPKfS0_Pfii_param_4
)
{
	.reg .pred 	%p<66>;
	.reg .b32 	%r<8>;
	.reg .b32 	%f<132>;
	.reg .b64 	%rd<12>;

	ld.param.u64 	%rd3, [_Z22finalize_output_kernelPKfS0_Pfii_param_0];
	ld.param.u64 	%rd4, [_Z22finalize_output_kernelPKfS0_Pfii_param_1];
	ld.param.u64 	%rd5, [_Z22finalize_output_kernelPKfS0_Pfii_param_2];
	ld.param.u32 	%r3, [_Z22finalize_output_kernelPKfS0_Pfii_param_3];
	ld.param.u32 	%r2, [_Z22finalize_output_kernelPKfS0_Pfii_param_4];
	mov.u32 	%r4, %ctaid.x;
	mov.u32 	%r5, %ntid.x;
	mov.u32 	%r6, %tid.x;
	mad.lo.s32 	%r1, %r4, %r5, %r6;
	setp.ge.s32 	%p1, %r1, %r3;
	@%p1 bra 	$L__BB2_129;
	cvta.to.global.u64 	%rd6, %rd3;
	cvta.to.global.u64 	%rd7, %rd5;
	cvta.to.global.u64 	%rd8, %rd4;
	mul.wide.s32 	%rd9, %r1, 4;
	add.s64 	%rd10, %rd8, %rd9;
	ld.global.nc.f32 	%f2, [%rd10];
	max.f32 	%f3, %f2, 0f1E3CE508;
	rcp.rn.f32 	%f1, %f3;
	mul.lo.s32 	%r7, %r2, %r1;
	setp.lt.s32 	%p2, %r2, 1;
	mul.wide.s32 	%rd11, %r7, 4;
	add.s64 	%rd1, %rd6, %rd11;
	add.s64 	%rd2, %rd7, %rd11;
	@%p2 bra 	$L__BB2_3;
	ld.global.nc.f32 	%f4, [%rd1];
	mul.f32 	%f5, %f1, %f4;
	st.global.f32 	[%rd2], %f5;
$L__BB2_3:
	setp.lt.s32 	%p3, %r2, 2;
	@%p3 bra 	$L__BB2_5;
	ld.global.nc.f32 	%f6, [%rd1+4];
	mul.f32 	%f7, %f1, %f6;
	st.global.f32 	[%rd2+4], %f7;
$L__BB2_5:
	setp.lt.s32 	%p4, %r2, 3;
	@%p4 bra 	$L__BB2_7;
	ld.global.nc.f32 	%f8, [%rd1+8];
	mul.f32 	%f9, %f1, %f8;
	st.global.f32 	[%rd2+8], %f9;
$L__BB2_7:
	setp.lt.s32 	%p5, %r2, 4;
	@%p5 bra 	$L__BB2_9;
	ld.global.nc.f32 	%f10, [%rd1+12];
	mul.f32 	%f11, %f1, %f10;
	st.global.f32 	[%rd2+12], %f11;
$L__BB2_9:
	setp.lt.s32 	%p6, %r2, 5;
	@%p6 bra 	$L__BB2_11;
	ld.global.nc.f32 	%f12, [%rd1+16];
	mul.f32 	%f13, %f1, %f12;
	st.global.f32 	[%rd2+16], %f13;
$L__BB2_11:
	setp.lt.s32 	%p7, %r2, 6;
	@%p7 bra 	$L__BB2_13;
	ld.global.nc.f32 	%f14, [%rd1+20];
	mul.f32 	%f15, %f1, %f14;
	st.global.f32 	[%rd2+20], %f15;
$L__BB2_13:
	setp.lt.s32 	%p8, %r2, 7;
	@%p8 bra 	$L__BB2_15;
	ld.global.nc.f32 	%f16, [%rd1+24];
	mul.f32 	%f17, %f1, %f16;
	st.global.f32 	[%rd2+24], %f17;
$L__BB2_15:
	setp.lt.s32 	%p9, %r2, 8;
	@%p9 bra 	$L__BB2_17;
	ld.global.nc.f32 	%f18, [%rd1+28];
	mul.f32 	%f19, %f1, %f18;
	st.global.f32 	[%rd2+28], %f19;
$L__BB2_17:
	setp.lt.s32 	%p10, %r2, 9;
	@%p10 bra 	$L__BB2_19;
	ld.global.nc.f32 	%f20, [%rd1+32];
	mul.f32 	%f21, %f1, %f20;
	st.global.f32 	[%rd2+32], %f21;
$L__BB2_19:
	setp.lt.s32 	%p11, %r2, 10;
	@%p11 bra 	$L__BB2_21;
	ld.global.nc.f32 	%f22, [%rd1+36];
	mul.f32 	%f23, %f1, %f22;
	st.global.f32 	[%rd2+36], %f23;
$L__BB2_21:
	setp.lt.s32 	%p12, %r2, 11;
	@%p12 bra 	$L__BB2_23;
	ld.global.nc.f32 	%f24, [%rd1+40];
	mul.f32 	%f25, %f1, %f24;
	st.global.f32 	[%rd2+40], %f25;
$L__BB2_23:
	setp.lt.s32 	%p13, %r2, 12;
	@%p13 bra 	$L__BB2_25;
	ld.global.nc.f32 	%f26, [%rd1+44];
	mul.f32 	%f27, %f1, %f26;
	st.global.f32 	[%rd2+44], %f27;
$L__BB2_25:
	setp.lt.s32 	%p14, %r2, 13;
	@%p14 bra 	$L__BB2_27;
	ld.global.nc.f32 	%f28, [%rd1+48];
	mul.f32 	%f29, %f1, %f28;
	st.global.f32 	[%rd2+48], %f29;
$L__BB2_27:
	setp.lt.s32 	%p15, %r2, 14;
	@%p15 bra 	$L__BB2_29;
	ld.global.nc.f32 	%f30, [%rd1+52];
	mul.f32 	%f31, %f1, %f30;
	st.global.f32 	[%rd2+52], %f31;
$L__BB2_29:
	setp.lt.s32 	%p16, %r2, 15;
	@%p16 bra 	$L__BB2_31;
	ld.global.nc.f32 	%f32, [%rd1+56];
	mul.f32 	%f33, %f1, %f32;
	st.global.f32 	[%rd2+56], %f33;
$L__BB2_31:
	setp.lt.s32 	%p17, %r2, 16;
	@%p17 bra 	$L__BB2_33;
	ld.global.nc.f32 	%f34, [%rd1+60];
	mul.f32 	%f35, %f1, %f34;
	st.global.f32 	[%rd2+60], %f35;
$L__BB2_33:
	setp.lt.s32 	%p18, %r2, 17;
	@%p18 bra 	$L__BB2_35;
	ld.global.nc.f32 	%f36, [%rd1+64];
	mul.f32 	%f37, %f1, %f36;
	st.global.f32 	[%rd2+64], %f37;
$L__BB2_35:
	setp.lt.s32 	%p19, %r2, 18;
	@%p19 bra 	$L__BB2_37;
	ld.global.nc.f32 	%f38, [%rd1+68];
	mul.f32 	%f39, %f1, %f38;
	st.global.f32 	[%rd2+68], %f39;
$L__BB2_37:
	setp.lt.s32 	%p20, %r2, 19;
	@%p20 bra 	$L__BB2_39;
	ld.global.nc.f32 	%f40, [%rd1+72];
	mul.f32 	%f41, %f1, %f40;
	st.global.f32 	[%rd2+72], %f41;
$L__BB2_39:
	setp.lt.s32 	%p21, %r2, 20;
	@%p21 bra 	$L__BB2_41;
	ld.global.nc.f32 	%f42, [%rd1+76];
	mul.f32 	%f43, %f1, %f42;
	st.global.f32 	[%rd2+76], %f43;
$L__BB2_41:
	setp.lt.s32 	%p22, %r2, 21;
	@%p22 bra 	$L__BB2_43;
	ld.global.nc.f32 	%f44, [%rd1+80];
	mul.f32 	%f45, %f1, %f44;
	st.global.f32 	[%rd2+80], %f45;
$L__BB2_43:
	setp.lt.s32 	%p23, %r2, 22;
	@%p23 bra 	$L__BB2_45;
	ld.global.nc.f32 	%f46, [%rd1+84];
	mul.f32 	%f47, %f1, %f46;
	st.global.f32 	[%rd2+84], %f47;
$L__BB2_45:
	setp.lt.s32 	%p24, %r2, 23;
	@%p24 bra 	$L__BB2_47;
	ld.global.nc.f32 	%f48, [%rd1+88];
	mul.f32 	%f49, %f1, %f48;
	st.global.f32 	[%rd2+88], %f49;
$L__BB2_47:
	setp.lt.s32 	%p25, %r2, 24;
	@%p25 bra 	$L__BB2_49;
	ld.global.nc.f32 	%f50, [%rd1+92];
	mul.f32 	%f51, %f1, %f50;
	st.global.f32 	[%rd2+92], %f51;
$L__BB2_49:
	setp.lt.s32 	%p26, %r2, 25;
	@%p26 bra 	$L__BB2_51;
	ld.global.nc.f32 	%f52, [%rd1+96];
	mul.f32 	%f53, %f1, %f52;
	st.global.f32 	[%rd2+96], %f53;
$L__BB2_51:
	setp.lt.s32 	%p27, %r2, 26;
	@%p27 bra 	$L__BB2_53;
	ld.global.nc.f32 	%f54, [%rd1+100];
	mul.f32 	%f55, %f1, %f54;
	st.global.f32 	[%rd2+100], %f55;
$L__BB2_53:
	setp.lt.s32 	%p28, %r2, 27;
	@%p28 bra 	$L__BB2_55;
	ld.global.nc.f32 	%f56, [%rd1+104];
	mul.f32 	%f57, %f1, %f56;
	st.global.f32 	[%rd2+104], %f57;
$L__BB2_55:
	setp.lt.s32 	%p29, %r2, 28;
	@%p29 bra 	$L__BB2_57;
	ld.global.nc.f32 	%f58, [%rd1+108];
	mul.f32 	%f59, %f1, %f58;
	st.global.f32 	[%rd2+108], %f59;
$L__BB2_57:
	setp.lt.s32 	%p30, %r2, 29;
	@%p30 bra 	$L__BB2_59;
	ld.global.nc.f32 	%f60, [%rd1+112];
	mul.f32 	%f61, %f1, %f60;
	st.global.f32 	[%rd2+112], %f61;
$L__BB2_59:
	setp.lt.s32 	%p31, %r2, 30;
	@%p31 bra 	$L__BB2_61;
	ld.global.nc.f32 	%f62, [%rd1+116];
	mul.f32 	%f63, %f1, %f62;
	st.global.f32 	[%rd2+116], %f63;
$L__BB2_61:
	setp.lt.s32 	%p32, %r2, 31;
	@%p32 bra 	$L__BB2_63;
	ld.global.nc.f32 	%f64, [%rd1+120];
	mul.f32 	%f65, %f1, %f64;
	st.global.f32 	[%rd2+120], %f65;
$L__BB2_63:
	setp.lt.s32 	%p33, %r2, 32;
	@%p33 bra 	$L__BB2_65;
	ld.global.nc.f32 	%f66, [%rd1+124];
	mul.f32 	%f67, %f1, %f66;
	st.global.f32 	[%rd2+124], %f67;
$L__BB2_65:
	setp.lt.s32 	%p34, %r2, 33;
	@%p34 bra 	$L__BB2_67;
	ld.global.nc.f32 	%f68, [%rd1+128];
	mul.f32 	%f69, %f1, %f68;
	st.global.f32 	[%rd2+128], %f69;
$L__BB2_67:
	setp.lt.s32 	%p35, %r2, 34;
	@%p35 bra 	$L__BB2_69;
	ld.global.nc.f32 	%f70, [%rd1+132];
	mul.f32 	%f71, %f1, %f70;
	st.global.f32 	[%rd2+132], %f71;
$L__BB2_69:
	setp.lt.s32 	%p36, %r2, 35;
	@%p36 bra 	$L__BB2_71;
	ld.global.nc.f32 	%f72, [%rd1+136];
	mul.f32 	%f73, %f1, %f72;
	st.global.f32 	[%rd2+136], %f73;
$L__BB2_71:
	setp.lt.s32 	%p37, %r2, 36;
	@%p37 bra 	$L__BB2_73;
	ld.global.nc.f32 	%f74, [%rd1+140];
	mul.f32 	%f75, %f1, %f74;
	st.global.f32 	[%rd2+140], %f75;
$L__BB2_73:
	setp.lt.s32 	%p38, %r2, 37;
	@%p38 bra 	$L__BB2_75;
	ld.global.nc.f32 	%f76, [%rd1+144];
	mul.f32 	%f77, %f1, %f76;
	st.global.f32 	[%rd2+144], %f77;
$L__BB2_75:
	setp.lt.s32 	%p39, %r2, 38;
	@%p39 bra 	$L__BB2_77;
	ld.global.nc.f32 	%f78, [%rd1+148];
	mul.f32 	%f79, %f1, %f78;
	st.global.f32 	[%rd2+148], %f79;
$L__BB2_77:
	setp.lt.s32 	%p40, %r2, 39;
	@%p40 bra 	$L__BB2_79;
	ld.global.nc.f32 	%f80, [%rd1+152];
	mul.f32 	%f81, %f1, %f80;
	st.global.f32 	[%rd2+152], %f81;
$L__BB2_79:
	setp.lt.s32 	%p41, %r2, 40;
	@%p41 bra 	$L__BB2_81;
	ld.global.nc.f32 	%f82, [%rd1+156];
	mul.f32 	%f83, %f1, %f82;
	st.global.f32 	[%rd2+156], %f83;
$L__BB2_81:
	setp.lt.s32 	%p42, %r2, 41;
	@%p42 bra 	$L__BB2_83;
	ld.global.nc.f32 	%f84, [%rd1+160];
	mul.f32 	%f85, %f1, %f84;
	st.global.f32 	[%rd2+160], %f85;
$L__BB2_83:
	setp.lt.s32 	%p43, %r2, 42;
	@%p43 bra 	$L__BB2_85;
	ld.global.nc.f32 	%f86, [%rd1+164];
	mul.f32 	%f87, %f1, %f86;
	st.global.f32 	[%rd2+164], %f87;
$L__BB2_85:
	setp.lt.s32 	%p44, %r2, 43;
	@%p44 bra 	$L__BB2_87;
	ld.global.nc.f32 	%f88, [%rd1+168];
	mul.f32 	%f89, %f1, %f88;
	st.global.f32 	[%rd2+168], %f89;
$L__BB2_87:
	setp.lt.s32 	%p45, %r2, 44;
	@%p45 bra 	$L__BB2_89;
	ld.global.nc.f32 	%f90, [%rd1+172];
	mul.f32 	%f91, %f1, %f90;
	st.global.f32 	[%rd2+172], %f91;
$L__BB2_89:
	setp.lt.s32 	%p46, %r2, 45;
	@%p46 bra 	$L__BB2_91;
	ld.global.nc.f32 	%f92, [%rd1+176];
	mul.f32 	%f93, %f1, %f92;
	st.global.f32 	[%rd2+176], %f93;
$L__BB2_91:
	setp.lt.s32 	%p47, %r2, 46;
	@%p47 bra 	$L__BB2_93;
	ld.global.nc.f32 	%f94, [%rd1+180];
	mul.f32 	%f95, %f1, %f94;
	st.global.f32 	[%rd2+180], %f95;
$L__BB2_93:
	setp.lt.s32 	%p48, %r2, 47;
	@%p48 bra 	$L__BB2_95;
	ld.global.nc.f32 	%f96, [%rd1+184];
	mul.f32 	%f97, %f1, %f96;
	st.global.f32 	[%rd2+184], %f97;
$L__BB2_95:
	setp.lt.s32 	%p49, %r2, 48;
	@%p49 bra 	$L__BB2_97;
	ld.global.nc.f32 	%f98, [%rd1+188];
	mul.f32 	%f99, %f1, %f98;
	st.global.f32 	[%rd2+188], %f99;
$L__BB2_97:
	setp.lt.s32 	%p50, %r2, 49;
	@%p50 bra 	$L__BB2_99;
	ld.global.nc.f32 	%f100, [%rd1+192];
	mul.f32 	%f101, %f1, %f100;
	st.global.f32 	[%rd2+192], %f101;
$L__BB2_99:
	setp.lt.s32 	%p51, %r2, 50;
	@%p51 bra 	$L__BB2_101;
	ld.global.nc.f32 	%f102, [%rd1+196];
	mul.f32 	%f103, %f1, %f102;
	st.global.f32 	[%rd2+196], %f103;
$L__BB2_101:
	setp.lt.s32 	%p52, %r2, 51;
	@%p52 bra 	$L__BB2_103;
	ld.global.nc.f32 	%f104, [%rd1+200];
	mul.f32 	%f105, %f1, %f104;
	st.global.f32 	[%rd2+200], %f105;
$L__BB2_103:
	setp.lt.s32 	%p53, %r2, 52;
	@%p53 bra 	$L__BB2_105;
	ld.global.nc.f32 	%f106, [%rd1+204];
	mul.f32 	%f107, %f1, %f106;
	st.global.f32 	[%rd2+204], %f107;
$L__BB2_105:
	setp.lt.s32 	%p54, %r2, 53;
	@%p54 bra 	$L__BB2_107;
	ld.global.nc.f32 	%f108, [%rd1+208];
	mul.f32 	%f109, %f1, %f108;
	st.global.f32 	[%rd2+208], %f109;
$L__BB2_107:
	setp.lt.s32 	%p55, %r2, 54;
	@%p55 bra 	$L__BB2_109;
	ld.global.nc.f32 	%f110, [%rd1+212];
	mul.f32 	%f111, %f1, %f110;
	st.global.f32 	[%rd2+212], %f111;
$L__BB2_109:
	setp.lt.s32 	%p56, %r2, 55;
	@%p56 bra 	$L__BB2_111;
	ld.global.nc.f32 	%f112, [%rd1+216];
	mul.f32 	%f113, %f1, %f112;
	st.global.f32 	[%rd2+216], %f113;
$L__BB2_111:
	setp.lt.s32 	%p57, %r2, 56;
	@%p57 bra 	$L__BB2_113;
	ld.global.nc.f32 	%f114, [%rd1+220];
	mul.f32 	%f115, %f1, %f114;
	st.global.f32 	[%rd2+220], %f115;
$L__BB2_113:
	setp.lt.s32 	%p58, %r2, 57;
	@%p58 bra 	$L__BB2_115;
	ld.global.nc.f32 	%f116, [%rd1+224];
	mul.f32 	%f117, %f1, %f116;
	st.global.f32 	[%rd2+224], %f117;
$L__BB2_115:
	setp.lt.s32 	%p59, %r2, 58;
	@%p59 bra 	$L__BB2_117;
	ld.global.nc.f32 	%f118, [%rd1+228];
	mul.f32 	%f119, %f1, %f118;
	st.global.f32 	[%rd2+228], %f119;
$L__BB2_117:
	setp.lt.s32 	%p60, %r2, 59;
	@%p60 bra 	$L__BB2_119;
	ld.global.nc.f32 	%f120, [%rd1+232];
	mul.f32 	%f121, %f1, %f120;
	st.global.f32 	[%rd2+232], %f121;
$L__BB2_119:
	setp.lt.s32 	%p61, %r2, 60;
	@%p61 bra 	$L__BB2_121;
	ld.global.nc.f32 	%f122, [%rd1+236];
	mul.f32 	%f123, %f1, %f122;
	st.global.f32 	[%rd2+236], %f123;
$L__BB2_121:
	setp.lt.s32 	%p62, %r2, 61;
	@%p62 bra 	$L__BB2_123;
	ld.global.nc.f32 	%f124, [%rd1+240];
	mul.f32 	%f125, %f1, %f124;
	st.global.f32 	[%rd2+240], %f125;
$L__BB2_123:
	setp.lt.s32 	%p63, %r2, 62;
	@%p63 bra 	$L__BB2_125;
	ld.global.nc.f32 	%f126, [%rd1+244];
	mul.f32 	%f127, %f1, %f126;
	st.global.f32 	[%rd2+244], %f127;
$L__BB2_125:
	setp.lt.s32 	%p64, %r2, 63;
	@%p64 bra 	$L__BB2_127;
	ld.global.nc.f32 	%f128, [%rd1+248];
	mul.f32 	%f129, %f1, %f128;
	st.global.f32 	[%rd2+248], %f129;
$L__BB2_127:
	setp.lt.s32 	%p65, %r2, 64;
	@%p65 bra 	$L__BB2_129;
	ld.global.nc.f32 	%f130, [%rd1+252];
	mul.f32 	%f131, %f1, %f130;
	st.global.f32 	[%rd2+252], %f131;
$L__BB2_129:
	ret;

}


// ===== COMPILED SASS (sm_100) =====

	.target	sm_100

	.elftype	@"ET_EXEC"


//--------------------- .note.nv.tkinfo           --------------------------
	.section	.note.nv.tkinfo,"",@"SHT_NOTE"
	.sectionflags	@"SHF_NOTE_NV_TKINFO"
	.tkinfo
        /*0018*/ 	.word	0x00000002
        /*0030*/ 	.string	""
        /*0030*/ 	.string	"ptxas"
        /*0030*/ 	.string	"Cuda compilation tools, release 13.0, V13.0.88"
        /*0030*/ 	.string	"Build cuda_13.0.r13.0/compiler.36424714_0"
        /*0030*/ 	.string	"-arch sm_100 -m 64 "



//--------------------- .note.nv.cuinfo           --------------------------
	.section	.note.nv.cuinfo,"",@"SHT_NOTE"
	.sectionflags	@"SHF_NOTE_NV_CUINFO"
        /*0018*/ 	.short	0x0002
        /*001a*/ 	.short	0x0064
        /*001c*/ 	.short	0x0082
	.zero		2


//--------------------- .nv.info                  --------------------------
	.section	.nv.info,"",@"SHT_CUDA_INFO"
	.align	4


	//----- nvinfo : EIATTR_REGCOUNT
	.align		4
        /*0000*/ 	.byte	0x04, 0x2f
        /*0002*/ 	.short	(.L_1 - .L_0)
	.align		4
.L_0:
        /*0004*/ 	.word	index@(_Z21local_partials_kernelPKfS0_S0_PfS1_S1_iiiiib)
        /*0008*/ 	.word	0x0000005e


	//----- nvinfo : EIATTR_FRAME_SIZE
	.align		4
.L_1:
        /*000c*/ 	.byte	0x04, 0x11
        /*000e*/ 	.short	(.L_3 - .L_2)
	.align		4
.L_2:
        /*0010*/ 	.word	index@(_Z21local_partials_kernelPKfS0_S0_PfS1_S1_iiiiib)
        /*0014*/ 	.word	0x00000200


	//----- nvinfo : EIATTR_REGCOUNT
	.align		4
.L_3:
        /*0018*/ 	.byte	0x04, 0x2f
        /*001a*/ 	.short	(.L_5 - .L_4)
	.align		4
.L_4:
        /*001c*/ 	.word	index@(_Z21rescale_locals_kernelPfS_PKfS1_ii)
        /*0020*/ 	.word	0x00000012


	//----- nvinfo : EIATTR_FRAME_SIZE
	.align		4
.L_5:
        /*0024*/ 	.byte	0x04, 0x11
        /*0026*/ 	.short	(.L_7 - .L_6)
	.align		4
.L_6:
        /*0028*/ 	.word	index@(_Z21rescale_locals_kernelPfS_PKfS1_ii)
        /*002c*/ 	.word	0x00000000


	//----- nvinfo : EIATTR_REGCOUNT
	.align		4
.L_7:
        /*0030*/ 	.byte	0x04, 0x2f
        /*0032*/ 	.short	(.L_9 - .L_8)
	.align		4
.L_8:
        /*0034*/ 	.word	index@(_Z22finalize_output_kernelPKfS0_Pfii)
        /*0038*/ 	.word	0x00000018


	//----- nvinfo : EIATTR_FRAME_SIZE
	.align		4
.L_9:
        /*003c*/ 	.byte	0x04, 0x11
        /*003e*/ 	.short	(.L_11 - .L_10)
	.align		4
.L_10:
        /*0040*/ 	.word	index@($__internal_0_$__cuda_sm20_rcp_rn_f32_slowpath)
        /*0044*/ 	.word	0x00000000


	//----- nvinfo : EIATTR_FRAME_SIZE
	.align		4
.L_11:
        /*0048*/ 	.byte	0x04, 0x11
        /*004a*/ 	.short	(.L_13 - .L_12)
	.align		4
.L_12:
        /*004c*/ 	.word	index@(_Z22finalize_output_kernelPKfS0_Pfii)
        /*0050*/ 	.word	0x00000000


	//----- nvinfo : EIATTR_MIN_STACK_SIZE
	.align		4
.L_13:
        /*0054*/ 	.byte	0x04, 0x12
        /*0056*/ 	.short	(.L_15 - .L_14)
	.align		4
.L_14:
        /*0058*/ 	.word	index@(_Z22finalize_output_kernelPKfS0_Pfii)
        /*005c*/ 	.word	0x00000000


	//----- nvinfo : EIATTR_MIN_STACK_SIZE
	.align		4
.L_15:
        /*0060*/ 	.byte	0x04, 0x12
        /*0062*/ 	.short	(.L_17 - .L_16)
	.align		4
.L_16:
        /*0064*/ 	.word	index@(_Z21rescale_locals_kernelPfS_PKfS1_ii)
        /*0068*/ 	.word	0x00000000


	//----- nvinfo : EIATTR_MIN_STACK_SIZE
	.align		4
.L_17:
        /*006c*/ 	.byte	0x04, 0x12
        /*006e*/ 	.short	(.L_19 - .L_18)
	.align		4
.L_18:
        /*0070*/ 	.word	index@(_Z21local_partials_kernelPKfS0_S0_PfS1_S1_iiiiib)
        /*0074*/ 	.word	0x00000200
.L_19:


//--------------------- .nv.compat                --------------------------
	.section	.nv.compat,"",@"SHT_CUDA_COMPAT_INFO"
	.align	4
        /*0000*/ 	.byte	0x02, 0x09, 0x00, 0x00, 0x02, 0x02, 0x01, 0x00, 0x02, 0x05, 0x05, 0x00, 0x03, 0x07, 0x01, 0x01
        /*0010*/ 	.byte	0x02, 0x03, 0x00, 0x00, 0x02, 0x06, 0x01, 0x00, 0x04, 0x0b, 0x08, 0x00, 0x09, 0x00, 0x00, 0x00
        /*0020*/ 	.byte	0x00, 0x00, 0x00, 0x00


//--------------------- .nv.info._Z22finalize_output_kernelPKfS0_Pfii --------------------------
	.section	.nv.info._Z22finalize_output_kernelPKfS0_Pfii,"",@"SHT_CUDA_INFO"
	.sectionflags	@""
	.align	4


	//----- nvinfo : EIATTR_CUDA_API_VERSION
	.align		4
        /*0000*/ 	.byte	0x04, 0x37
        /*0002*/ 	.short	(.L_21 - .L_20)
.L_20:
        /*0004*/ 	.word	0x00000082


	//----- nvinfo : EIATTR_KPARAM_INFO
	.align		4
.L_21:
        /*0008*/ 	.byte	0x04, 0x17
        /*000a*/ 	.short	(.L_23 - .L_22)
.L_22:
        /*000c*/ 	.word	0x00000000
        /*0010*/ 	.short	0x0004
        /*0012*/ 	.short	0x001c
        /*0014*/ 	.byte	0x00, 0xf0, 0x11, 0x00


	//----- nvinfo : EIATTR_KPARAM_INFO
	.align		4
.L_23:
        /*0018*/ 	.byte	0x04, 0x17
        /*001a*/ 	.short	(.L_25 - .L_24)
.L_24:
        /*001c*/ 	.word	0x00000000
        /*0020*/ 	.short	0x0003
        /*0022*/ 	.short	0x0018
        /*0024*/ 	.byte	0x00, 0xf0, 0x11, 0x00


	//----- nvinfo : EIATTR_KPARAM_INFO
	.align		4
.L_25:
        /*0028*/ 	.byte	0x04, 0x17
        /*002a*/ 	.short	(.L_27 - .L_26)
.L_26:
        /*002c*/ 	.word	0x00000000
        /*0030*/ 	.short	0x0002
        /*0032*/ 	.short	0x0010
        /*0034*/ 	.byte	0x00, 0xf5, 0x21, 0x00


	//----- nvinfo : EIATTR_KPARAM_INFO
	.align		4
.L_27:
        /*0038*/ 	.byte	0x04, 0x17
        /*003a*/ 	.short	(.L_29 - .L_28)
.L_28:
        /*003c*/ 	.word	0x00000000
        /*0040*/ 	.short	0x0001
        /*0042*/ 	.short	0x0008
        /*0044*/ 	.byte	0x00, 0xf5, 0x21, 0x00


	//----- nvinfo : EIATTR_KPARAM_INFO
	.align		4
.L_29:
        /*0048*/ 	.byte	0x04, 0x17
        /*004a*/ 	.short	(.L_31 - .L_30)
.L_30:
        /*004c*/ 	.word	0x00000000
        /*0050*/ 	.short	0x0000
        /*0052*/ 	.short	0x0000
        /*0054*/ 	.byte	0x00, 0xf5, 0x21, 0x00


	//----- nvinfo : EIATTR_SPARSE_MMA_MASK
	.align		4
.L_31:
        /*0058*/ 	.byte	0x03, 0x50
        /*005a*/ 	.short	0x0000


	//----- nvinfo : EIATTR_MAXREG_COUNT
	.align		4
        /*005c*/ 	.byte	0x03, 0x1b
        /*005e*/ 	.short	0x00ff


	//----- nvinfo : EIATTR_MERCURY_ISA_VERSION
	.align		4
        /*0060*/ 	.byte	0x03, 0x5f
        /*0062*/ 	.short	0x0101


	//----- nvinfo : EIATTR_VRC_CTA_INIT_COUNT
	.align		4
        /*0064*/ 	.byte	0x02, 0x4a
	.zero		1
	.zero		1


	//----- nvinfo : EIATTR_EXIT_INSTR_OFFSETS
	.align		4
        /*0068*/ 	.byte	0x04, 0x1c
        /*006a*/ 	.short	(.L_33 - .L_32)


	//   ....[0]....
.L_32:
        /*006c*/ 	.word	0x00000070


	//   ....[1]....
        /*0070*/ 	.word	0x000011d0


	//   ....[2]....
        /*0074*/ 	.word	0x00001210


	//----- nvinfo : EIATTR_CRS_STACK_SIZE
	.align		4
.L_33:
        /*0078*/ 	.byte	0x04, 0x1e
        /*007a*/ 	.short	(.L_35 - .L_34)
.L_34:
        /*007c*/ 	.word	0x00000000


	//----- nvinfo : EIATTR_CBANK_PARAM_SIZE
	.align		4
.L_35:
        /*0080*/ 	.byte	0x03, 0x19
        /*0082*/ 	.short	0x0020


	//----- nvinfo : EIATTR_PARAM_CBANK
	.align		4
        /*0084*/ 	.byte	0x04, 0x0a
        /*0086*/ 	.short	(.L_37 - .L_36)
	.align		4
.L_36:
        /*0088*/ 	.word	index@(.nv.constant0._Z22finalize_output_kernelPKfS0_Pfii)
        /*008c*/ 	.short	0x0380
        /*008e*/ 	.short	0x0020


	//----- nvinfo : EIATTR_SW_WAR
	.align		4
.L_37:
        /*0090*/ 	.byte	0x04, 0x36
        /*0092*/ 	.short	(.L_39 - .L_38)
.L_38:
        /*0094*/ 	.word	0x00000008
.L_39:


//--------------------- .nv.info._Z21rescale_locals_kernelPfS_PKfS1_ii --------------------------
	.section	.nv.info._Z21rescale_locals_kernelPfS_PKfS1_ii,"",@"SHT_CUDA_INFO"
	.sectionflags	@""
	.align	4


	//----- nvinfo : EIATTR_CUDA_API_VERSION
	.align		4
        /*0000*/ 	.byte	0x04, 0x37
        /*0002*/ 	.short	(.L_41 - .L_40)
.L_40:
        /*0004*/ 	.word	0x00000082


	//----- nvinfo : EIATTR_KPARAM_INFO
	.align		4
.L_41:
        /*0008*/ 	.byte	0x04, 0x17
        /*000a*/ 	.short	(.L_43 - .L_42)
.L_42:
        /*000c*/ 	.word	0x00000000
        /*0010*/ 	.short	0x0005
        /*0012*/ 	.short	0x0024
        /*0014*/ 	.byte	0x00, 0xf0, 0x11, 0x00


	//----- nvinfo : EIATTR_KPARAM_INFO
	.align		4
.L_43:
        /*0018*/ 	.byte	0x04, 0x17
        /*001a*/ 	.short	(.L_45 - .L_44)
.L_44:
        /*001c*/ 	.word	0x00000000
        /*0020*/ 	.short	0x0004
        /*0022*/ 	.short	0x0020
        /*0024*/ 	.byte	0x00, 0xf0, 0x11, 0x00


	//----- nvinfo : EIATTR_KPARAM_INFO
	.align		4
.L_45:
        /*0028*/ 	.byte	0x04, 0x17
        /*002a*/ 	.short	(.L_47 - .L_46)
.L_46:
        /*002c*/ 	.word	0x00000000
        /*0030*/ 	.short	0x0003
        /*0032*/ 	.short	0x0018
        /*0034*/ 	.byte	0x00, 0xf5, 0x21, 0x00


	//----- nvinfo : EIATTR_KPARAM_INFO
	.align		4
.L_47:
        /*0038*/ 	.byte	0x04, 0x17
        /*003a*/ 	.short	(.L_49 - .L_48)
.L_48:
        /*003c*/ 	.word	0x00000000
        /*0040*/ 	.short	0x0002
        /*0042*/ 	.short	0x0010
        /*0044*/ 	.byte	0x00, 0xf5, 0x21, 0x00


	//----- nvinfo : EIATTR_KPARAM_INFO
	.align		4
.L_49:
        /*0048*/ 	.byte	0x04, 0x17
        /*004a*/ 	.short	(.L_51 - .L_50)
.L_50:
        /*004c*/ 	.word	0x00000000
        /*0050*/ 	.short	0x0001
        /*0052*/ 	.short	0x0008
        /*0054*/ 	.byte	0x00, 0xf5, 0x21, 0x00


	//----- nvinfo : EIATTR_KPARAM_INFO
	.align		4
.L_51:
        /*0058*/ 	.byte	0x04, 0x17
        /*005a*/ 	.short	(.L_53 - .L_52)
.L_52:
        /*005c*/ 	.word	0x00000000
        /*0060*/ 	.short	0x0000
        /*0062*/ 	.short	0x0000
        /*0064*/ 	.byte	0x00, 0xf5, 0x21, 0x00


	//----- nvinfo : EIATTR_SPARSE_MMA_MASK
	.align		4
.L_53:
        /*0068*/ 	.byte	0x03, 0x50
        /*006a*/ 	.short	0x0000


	//----- nvinfo : EIATTR_MAXREG_COUNT
	.align		4
        /*006c*/ 	.byte	0x03, 0x1b
        /*006e*/ 	.short	0x00ff


	//----- nvinfo : EIATTR_MERCURY_ISA_VERSION
	.align		4
        /*0070*/ 	.byte	0x03, 0x5f
        /*0072*/ 	.short	0x0101


	//----- nvinfo : EIATTR_VRC_CTA_INIT_COUNT
	.align		4
        /*0074*/ 	.byte	0x02, 0x4a
	.zero		1
	.zero		1


	//----- nvinfo : EIATTR_EXIT_INSTR_OFFSETS
	.align		4
        /*0078*/ 	.byte	0x04, 0x1c
        /*007a*/ 	.short	(.L_55 - .L_54)


	//   ....[0]....
.L_54:
        /*007c*/ 	.word	0x00000070


	//   ....[1]....
        /*0080*/ 	.word	0x00001890


	//   ....[2]....
        /*0084*/ 	.word	0x000018d0


	//----- nvinfo : EIATTR_CBANK_PARAM_SIZE
	.align		4
.L_55:
        /*0088*/ 	.byte	0x03, 0x19
        /*008a*/ 	.short	0x0028


	//----- nvinfo : EIATTR_PARAM_CBANK
	.align		4
        /*008c*/ 	.byte	0x04, 0x0a
        /*008e*/ 	.short	(.L_57 - .L_56)
	.align		4
.L_56:
        /*0090*/ 	.word	index@(.nv.constant0._Z21rescale_locals_kernelPfS_PKfS1_ii)
        /*0094*/ 	.short	0x0380
        /*0096*/ 	.short	0x0028


	//----- nvinfo : EIATTR_SW_WAR
	.align		4
.L_57:
        /*0098*/ 	.byte	0x04, 0x36
        /*009a*/ 	.short	(.L_59 - .L_58)
.L_58:
        /*009c*/ 	.word	0x00000008
.L_59:


//--------------------- .nv.info._Z21local_partials_kernelPKfS0_S0_PfS1_S1_iiiiib --------------------------
	.section	.nv.info._Z21local_partials_kernelPKfS0_S0_PfS1_S1_iiiiib,"",@"SHT_CUDA_INFO"
	.sectionflags	@""
	.align	4


	//----- nvinfo : EIATTR_CUDA_API_VERSION
	.align		4
        /*0000*/ 	.byte	0x04, 0x37
        /*0002*/ 	.short	(.L_61 - .L_60)
.L_60:
        /*0004*/ 	.word	0x00000082


	//----- nvinfo : EIATTR_KPARAM_INFO
	.align		4
.L_61:
        /*0008*/ 	.byte	0x04, 0x17
        /*000a*/ 	.short	(.L_63 - .L_62)
.L_62:
        /*000c*/ 	.word	0x00000000
        /*0010*/ 	.short	0x000b
        /*0012*/ 	.short	0x0044
        /*0014*/ 	.byte	0x00, 0xf0, 0x05, 0x00


	//----- nvinfo : EIATTR_KPARAM_INFO
	.align		4
.L_63:
        /*0018*/ 	.byte	0x04, 0x17
        /*001a*/ 	.short	(.L_65 - .L_64)
.L_64:
        /*001c*/ 	.word	0x00000000
        /*0020*/ 	.short	0x000a
        /*0022*/ 	.short	0x0040
        /*0024*/ 	.byte	0x00, 0xf0, 0x11, 0x00


	//----- nvinfo : EIATTR_KPARAM_INFO
	.align		4
.L_65:
        /*0028*/ 	.byte	0x04, 0x17
        /*002a*/ 	.short	(.L_67 - .L_66)
.L_66:
        /*002c*/ 	.word	0x00000000
        /*0030*/ 	.short	0x0009
        /*0032*/ 	.short	0x003c
        /*0034*/ 	.byte	0x00, 0xf0, 0x11, 0x00


	//----- nvinfo : EIATTR_KPARAM_INFO
	.align		4
.L_67:
        /*0038*/ 	.byte	0x04, 0x17
        /*003a*/ 	.short	(.L_69 - .L_68)
.L_68:
        /*003c*/ 	.word	0x00000000
        /*0040*/ 	.short	0x0008
        /*0042*/ 	.short	0x0038
        /*0044*/ 	.byte	0x00, 0xf0, 0x11, 0x00


	//----- nvinfo : EIATTR_KPARAM_INFO
	.align		4
.L_69:
        /*0048*/ 	.byte	0x04, 0x17
        /*004a*/ 	.short	(.L_71 - .L_70)
.L_70:
        /*004c*/ 	.word	0x00000000
        /*0050*/ 	.short	0x0007
        /*0052*/ 	.short	0x0034
        /*0054*/ 	.byte	0x00, 0xf0, 0x11, 0x00


	//----- nvinfo : EIATTR_KPARAM_INFO
	.align		4
.L_71:
        /*0058*/ 	.byte	0x04, 0x17
        /*005a*/ 	.short	(.L_73 - .L_72)
.L_72:
        /*005c*/ 	.word	0x00000000
        /*0060*/ 	.short	0x0006
        /*0062*/ 	.short	0x0030
        /*0064*/ 	.byte	0x00, 0xf0, 0x11, 0x00


	//----- nvinfo : EIATTR_KPARAM_INFO
	.align		4
.L_73:
        /*0068*/ 	.byte	0x04, 0x17
        /*006a*/ 	.short	(.L_75 - .L_74)
.L_74:
        /*006c*/ 	.word	0x00000000
        /*0070*/ 	.short	0x0005
        /*0072*/ 	.short	0x0028
        /*0074*/ 	.byte	0x00, 0xf5, 0x21, 0x00


	//----- nvinfo : EIATTR_KPARAM_INFO
	.align		4
.L_75:
        /*0078*/ 	.byte	0x04, 0x17
        /*007a*/ 	.short	(.L_77 - .L_76)
.L_76:
        /*007c*/ 	.word	0x00000000
        /*0080*/ 	.short	0x0004
        /*0082*/ 	.short	0x0020
        /*0084*/ 	.byte	0x00, 0xf5, 0x21, 0x00


	//----- nvinfo : EIATTR_KPARAM_INFO
	.align		4
.L_77:
        /*0088*/ 	.byte	0x04, 0x17
        /*008a*/ 	.short	(.L_79 - .L_78)
.L_78:
        /*008c*/ 	.word	0x00000000
        /*0090*/ 	.short	0x0003
        /*0092*/ 	.short	0x0018
        /*0094*/ 	.byte	0x00, 0xf5, 0x21, 0x00


	//----- nvinfo : EIATTR_KPARAM_INFO
	.align		4
.L_79:
        /*0098*/ 	.byte	0x04, 0x17
        /*009a*/ 	.short	(.L_81 - .L_80)
.L_80:
        /*009c*/ 	.word	0x00000000
        /*00a0*/ 	.short	0x0002
        /*00a2*/ 	.short	0x0010
        /*00a4*/ 	.byte	0x00, 0xf5, 0x21, 0x00


	//----- nvinfo : EIATTR_KPARAM_INFO
	.align		4
.L_81:
        /*00a8*/ 	.byte	0x04, 0x17
        /*00aa*/ 	.short	(.L_83 - .L_82)
.L_82:
        /*00ac*/ 	.word	0x00000000
        /*00b0*/ 	.short	0x0001
        /*00b2*/ 	.short	0x0008
        /*00b4*/ 	.byte	0x00, 0xf5, 0x21, 0x00


	//----- nvinfo : EIATTR_KPARAM_INFO
	.align		4
.L_83:
        /*00b8*/ 	.byte	0x04, 0x17
        /*00ba*/ 	.short	(.L_85 - .L_84)
.L_84:
        /*00bc*/ 	.word	0x00000000
        /*00c0*/ 	.short	0x0000
        /*00c2*/ 	.short	0x0000
        /*00c4*/ 	.byte	0x00, 0xf5, 0x21, 0x00


	//----- nvinfo : EIATTR_SPARSE_MMA_MASK
	.align		4
.L_85:
        /*00c8*/ 	.byte	0x03, 0x50
        /*00ca*/ 	.short	0x0000


	//----- nvinfo : EIATTR_MAXREG_COUNT
	.align		4
        /*00cc*/ 	.byte	0x03, 0x1b
        /*00ce*/ 	.short	0x00ff


	//----- nvinfo : EIATTR_NUM_BARRIERS
	.align		4
        /*00d0*/ 	.byte	0x02, 0x4c
        /*00d2*/ 	.byte	0x01
	.zero		1


	//----- nvinfo : EIATTR_MERCURY_ISA_VERSION
	.align		4
        /*00d4*/ 	.byte	0x03, 0x5f
        /*00d6*/ 	.short	0x0101


	//----- nvinfo : EIATTR_VRC_CTA_INIT_COUNT
	.align		4
        /*00d8*/ 	.byte	0x02, 0x4a
	.zero		1
	.zero		1


	//----- nvinfo : EIATTR_EXIT_INSTR_OFFSETS
	.align		4
        /*00dc*/ 	.byte	0x04, 0x1c
        /*00de*/ 	.short	(.L_87 - .L_86)


	//   ....[0]....
.L_86:
        /*00e0*/ 	.word	0x00004e00


	//   ....[1]....
        /*00e4*/ 	.word	0x000054a0


	//----- nvinfo : EIATTR_CRS_STACK_SIZE
	.align		4
.L_87:
        /*00e8*/ 	.byte	0x04, 0x1e
        /*00ea*/ 	.short	(.L_89 - .L_88)
.L_88:
        /*00ec*/ 	.word	0x00000000


	//----- nvinfo : EIATTR_CBANK_PARAM_SIZE
	.align		4
.L_89:
        /*00f0*/ 	.byte	0x03, 0x19
        /*00f2*/ 	.short	0x0045


	//----- nvinfo : EIATTR_PARAM_CBANK
	.align		4
        /*00f4*/ 	.byte	0x04, 0x0a
        /*00f6*/ 	.short	(.L_91 - .L_90)
	.align		4
.L_90:
        /*00f8*/ 	.word	index@(.nv.constant0._Z21local_partials_kernelPKfS0_S0_PfS1_S1_iiiiib)
        /*00fc*/ 	.short	0x0380
        /*00fe*/ 	.short	0x0045


	//----- nvinfo : EIATTR_SW_WAR
	.align		4
.L_91:
        /*0100*/ 	.byte	0x04, 0x36
        /*0102*/ 	.short	(.L_93 - .L_92)
.L_92:
        /*0104*/ 	.word	0x00000008
.L_93:


//--------------------- .nv.callgraph             --------------------------
	.section	.nv.callgraph,"",@"SHT_CUDA_CALLGRAPH"
	.align	4
	.sectionentsize	8
	.align		4
        /*0000*/ 	.word	0x00000000
	.align		4
        /*0004*/ 	.word	0xffffffff
	.align		4
        /*0008*/ 	.word	0x00000000
	.align		4
        /*000c*/ 	.word	0xfffffffe
	.align		4
        /*0010*/ 	.word	0x00000000
	.align		4
        /*0014*/ 	.word	0xfffffffd
	.align		4
        /*0018*/ 	.word	0x00000000
	.align		4
        /*001c*/ 	.word	0xfffffffc


//--------------------- .text._Z22finalize_output_kernelPKfS0_Pfii --------------------------
	.section	.text._Z22finalize_output_kernelPKfS0_Pfii,"ax",@progbits
	.align	128
        .global         _Z22finalize_output_kernelPKfS0_Pfii
        .type           _Z22finalize_output_kernelPKfS0_Pfii,@function
        .size           _Z22finalize_output_kernelPKfS0_Pfii,(.L_x_166 - _Z22finalize_output_kernelPKfS0_Pfii)
        .other          _Z22finalize_output_kernelPKfS0_Pfii,@"STO_CUDA_ENTRY STV_DEFAULT"
_Z22finalize_output_kernelPKfS0_Pfii:
.text._Z22finalize_output_kernelPKfS0_Pfii:
[----:B------:R-:W-:Y:S01]  /*0000*/  LDC R1, c[0x0][0x37c] ;  /* 0x0000df00ff017b82 */ /* 0x000fe20000000800 */
[----:B------:R-:W0:Y:S07]  /*0010*/  S2R R0, SR_TID.X ;  /* 0x0000000000007919 */ /* 0x000e2e0000002100 */
[----:B------:R-:W0:Y:S01]  /*0020*/  S2UR UR4, SR_CTAID.X ;  /* 0x00000000000479c3 */ /* 0x000e220000002500 */
[----:B------:R-:W1:Y:S07]  /*0030*/  LDCU UR5, c[0x0][0x398] ;  /* 0x00007300ff0577ac */ /* 0x000e6e0008000800 */
[----:B------:R-:W0:Y:S02]  /*0040*/  LDC R3, c[0x0][0x360] ;  /* 0x0000d800ff037b82 */ /* 0x000e240000000800 */
[----:B0-----:R-:W-:-:S05]  /*0050*/  IMAD R3, R3, UR4, R0 ;  /* 0x0000000403037c24 */ /* 0x001fca000f8e0200 */
[----:B-1----:R-:W-:-:S13]  /*0060*/  ISETP.GE.AND P0, PT, R3, UR5, PT ;  /* 0x0000000503007c0c */ /* 0x002fda000bf06270 */
[----:B------:R-:W-:Y:S05]  /*0070*/  @P0 EXIT ;  /* 0x000000000000094d */ /* 0x000fea0003800000 */
[----:B------:R-:W0:Y:S01]  /*0080*/  LDC.64 R4, c[0x0][0x388] ;  /* 0x0000e200ff047b82 */ /* 0x000e220000000a00 */
[----:B------:R-:W1:Y:S01]  /*0090*/  LDCU.64 UR4, c[0x0][0x358] ;  /* 0x00006b00ff0477ac */ /* 0x000e620008000a00 */
[----:B0-----:R-:W-:-:S06]  /*00a0*/  IMAD.WIDE R4, R3, 0x4, R4 ;  /* 0x0000000403047825 */ /* 0x001fcc00078e0204 */
[----:B-1----:R-:W2:Y:S01]  /*00b0*/  LDG.E.CONSTANT R4, desc[UR4][R4.64] ;  /* 0x0000000404047981 */ /* 0x002ea2000c1e9900 */
[----:B------:R-:W-:Y:S01]  /*00c0*/  BSSY.RECONVERGENT B0, `(.L_x_0) ;  /* 0x000000d000007945 */ /* 0x000fe20003800200 */
[----:B--2---:R-:W-:-:S05]  /*00d0*/  FMNMX R0, R4, 9.999999682655225389e-21, !PT ;  /* 0x1e3ce50804007809 */ /* 0x004fca0007800000 */
[----:B------:R-:W-:-:S05]  /*00e0*/  VIADD R2, R0, 0x1800000 ;  /* 0x0180000000027836 */ /* 0x000fca0000000000 */
[----:B------:R-:W-:-:S04]  /*00f0*/  LOP3.LUT R2, R2, 0x7f800000, RZ, 0xc0, !PT ;  /* 0x7f80000002027812 */ /* 0x000fc800078ec0ff */
[----:B------:R-:W-:-:S13]  /*0100*/  ISETP.GT.U32.AND P0, PT, R2, 0x1ffffff, PT ;  /* 0x01ffffff0200780c */ /* 0x000fda0003f04070 */
[----:B------:R-:W-:Y:S05]  /*0110*/  @P0 BRA `(.L_x_1) ;  /* 0x00000000000c0947 */ /* 0x000fea0003800000 */
[----:B------:R-:W-:-:S07]  /*0120*/  MOV R4, 0x140 ;  /* 0x0000014000047802 */ /* 0x000fce0000000f00 */
[----:B------:R-:W-:Y:S05]  /*0130*/  CALL.REL.NOINC `($__internal_0_$__cuda_sm20_rcp_rn_f32_slowpath) ;  /* 0x0000001000387944 */ /* 0x000fea0003c00000 */
[----:B------:R-:W-:Y:S05]  /*0140*/  BRA `(.L_x_2) ;  /* 0x0000000000107947 */ /* 0x000fea0003800000 */
.L_x_1:
[----:B------:R-:W0:Y:S02]  /*0150*/  MUFU.RCP R5, R0 ;  /* 0x0000000000057308 */ /* 0x000e240000001000 */
[----:B0-----:R-:W-:-:S04]  /*0160*/  FFMA R2, R0, R5, -1 ;  /* 0xbf80000000027423 */ /* 0x001fc80000000005 */
[----:B------:R-:W-:-:S04]  /*0170*/  FADD.FTZ R2, -R2, -RZ ;  /* 0x800000ff02027221 */ /* 0x000fc80000010100 */
[----:B------:R-:W-:-:S07]  /*0180*/  FFMA R0, R5, R2, R5 ;  /* 0x0000000205007223 */ /* 0x000fce0000000005 */
.L_x_2:
[----:B------:R-:W-:Y:S05]  /*0190*/  BSYNC.RECONVERGENT B0 ;  /* 0x0000000000007941 */ /* 0x000fea0003800200 */
.L_x_0:
[----:B------:R-:W0:Y:S08]  /*01a0*/  LDC R6, c[0x0][0x39c] ;  /* 0x0000e700ff067b82 */ /* 0x000e300000000800 */
[----:B------:R-:W1:Y:S01]  /*01b0*/  LDC.64 R4, c[0x0][0x380] ;  /* 0x0000e000ff047b82 */ /* 0x000e620000000a00 */
[C---:B0-----:R-:W-:Y:S01]  /*01c0*/  ISETP.GE.AND P6, PT, R6.reuse, 0x2, PT ;  /* 0x000000020600780c */ /* 0x041fe20003fc6270 */
[----:B------:R-:W-:Y:S01]  /*01d0*/  IMAD R7, R3, R6, RZ ;  /* 0x0000000603077224 */ /* 0x000fe200078e02ff */
[----:B------:R-:W-:-:S02]  /*01e0*/  ISETP.GE.AND P5, PT, R6, 0x1, PT ;  /* 0x000000010600780c */ /* 0x000fc40003fa6270 */
[C---:B------:R-:W-:Y:S02]  /*01f0*/  ISETP.GE.AND P0, PT, R6.reuse, 0x3, PT ;  /* 0x000000030600780c */ /* 0x040fe40003f06270 */
[C---:B------:R-:W-:Y:S01]  /*0200*/  ISETP.GE.AND P1, PT, R6.reuse, 0x4, PT ;  /* 0x000000040600780c */ /* 0x040fe20003f26270 */
[C---:B-1----:R-:W-:Y:S01]  /*0210*/  IMAD.WIDE R2, R7.reuse, 0x4, R4 ;  /* 0x0000000407027825 */ /* 0x042fe200078e0204 */
[C---:B------:R-:W-:Y:S01]  /*0220*/  ISETP.GE.AND P2, PT, R6.reuse, 0x5, PT ;  /* 0x000000050600780c */ /* 0x040fe20003f46270 */
[----:B------:R-:W0:Y:S01]  /*0230*/  LDC.64 R4, c[0x0][0x390] ;  /* 0x0000e400ff047b82 */ /* 0x000e220000000a00 */
[C---:B------:R-:W-:Y:S02]  /*0240*/  ISETP.GE.AND P3, PT, R6.reuse, 0x6, PT ;  /* 0x000000060600780c */ /* 0x040fe40003f66270 */
[----:B------:R-:W-:Y:S01]  /*0250*/  ISETP.GE.AND P4, PT, R6, 0x7, PT ;  /* 0x000000070600780c */ /* 0x000fe20003f86270 */
[----:B------:R-:W2:Y:S04]  /*0260*/  @P6 LDG.E.CONSTANT R11, desc[UR4][R2.64+0x4] ;  /* 0x00000404020b6981 */ /* 0x000ea8000c1e9900 */
[----:B------:R-:W3:Y:S04]  /*0270*/  @P5 LDG.E.CONSTANT R9, desc[UR4][R2.64] ;  /* 0x0000000402095981 */ /* 0x000ee8000c1e9900 */
[----:B------:R-:W4:Y:S04]  /*0280*/  @P0 LDG.E.CONSTANT R13, desc[UR4][R2.64+0x8] ;  /* 0x00000804020d0981 */ /* 0x000f28000c1e9900 */
[----:B------:R-:W5:Y:S04]  /*0290*/  @P1 LDG.E.CONSTANT R15, desc[UR4][R2.64+0xc] ;  /* 0x00000c04020f1981 */ /* 0x000f68000c1e9900 */
[----:B------:R-:W5:Y:S04]  /*02a0*/  @P2 LDG.E.CONSTANT R17, desc[UR4][R2.64+0x10] ;  /* 0x0000100402112981 */ /* 0x000f68000c1e9900 */
[----:B------:R-:W5:Y:S04]  /*02b0*/  @P3 LDG.E.CONSTANT R19, desc[UR4][R2.64+0x14] ;  /* 0x0000140402133981 */ /* 0x000f68000c1e9900 */
[----:B------:R-:W5:Y:S01]  /*02c0*/  @P4 LDG.E.CONSTANT R21, desc[UR4][R2.64+0x18] ;  /* 0x0000180402154981 */ /* 0x000f62000c1e9900 */
[----:B0-----:R-:W-:-:S04]  /*02d0*/  IMAD.WIDE R4, R7, 0x4, R4 ;  /* 0x0000000407047825 */ /* 0x001fc800078e0204 */
[----:B--2---:R-:W-:-:S05]  /*02e0*/  @P6 FMUL R11, R11, R0 ;  /* 0x000000000b0b6220 */ /* 0x004fca0000400000 */
[----:B------:R-:W-:Y:S01]  /*02f0*/  @P6 STG.E desc[UR4][R4.64+0x4], R11 ;  /* 0x0000040b04006986 */ /* 0x000fe2000c101904 */
[C---:B------:R-:W-:Y:S01]  /*0300*/  ISETP.GE.AND P6, PT, R6.reuse, 0x9, PT ;  /* 0x000000090600780c */ /* 0x040fe20003fc6270 */
[-C--:B---3--:R-:W-:Y:S01]  /*0310*/  @P5 FMUL R9, R9, R0.reuse ;  /* 0x0000000009095220 */ /* 0x088fe20000400000 */
[-C--:B----4-:R-:W-:Y:S01]  /*0320*/  @P0 FMUL R13, R13, R0.reuse ;  /* 0x000000000d0d0220 */ /* 0x090fe20000400000 */
[-C--:B-----5:R-:W-:Y:S01]  /*0330*/  @P1 FMUL R15, R15, R0.reuse ;  /* 0x000000000f0f1220 */ /* 0x0a0fe20000400000 */
[-C--:B------:R-:W-:Y:S01]  /*0340*/  @P2 FMUL R17, R17, R0.reuse ;  /* 0x0000000011112220 */ /* 0x080fe20000400000 */
[-C--:B------:R-:W-:Y:S01]  /*0350*/  @P3 FMUL R19, R19, R0.reuse ;  /* 0x0000000013133220 */ /* 0x080fe20000400000 */
[----:B------:R-:W-:Y:S01]  /*0360*/  @P4 FMUL R21, R21, R0 ;  /* 0x0000000015154220 */ /* 0x000fe20000400000 */
[----:B------:R0:W-:Y:S01]  /*0370*/  @P5 STG.E desc[UR4][R4.64], R9 ;  /* 0x0000000904005986 */ /* 0x0001e2000c101904 */
[----:B------:R-:W-:-:S03]  /*0380*/  ISETP.GE.AND P5, PT, R6, 0x8, PT ;  /* 0x000000080600780c */ /* 0x000fc60003fa6270 */
        /* <DEDUP_REMOVED lines=8> */
[----:B------:R-:W-:Y:S01]  /*0410*/  @P4 STG.E desc[UR4][R4.64+0x18], R21 ;  /* 0x0000181504004986 */ /* 0x000fe2000c101904 */
[----:B------:R-:W-:-:S03]  /*0420*/  ISETP.GE.AND P4, PT, R6, 0xe, PT ;  /* 0x0000000e0600780c */ /* 0x000fc60003f86270 */
[----:B0-----:R-:W5:Y:S04]  /*0430*/  @P6 LDG.E.CONSTANT R9, desc[UR4][R2.64+0x20] ;  /* 0x0000200402096981 */ /* 0x001f68000c1e9900 */
[----:B------:R-:W5:Y:S04]  /*0440*/  @P5 LDG.E.CONSTANT R7, desc[UR4][R2.64+0x1c] ;  /* 0x00001c0402075981 */ /* 0x000f68000c1e9900 */
[----:B------:R-:W5:Y:S04]  /*0450*/  @P0 LDG.E.CONSTANT R11, desc[UR4][R2.64+0x24] ;  /* 0x00002404020b0981 */ /* 0x000f68000c1e9900 */
[----:B-1----:R-:W5:Y:S04]  /*0460*/  @P1 LDG.E.CONSTANT R13, desc[UR4][R2.64+0x28] ;  /* 0x00002804020d1981 */ /* 0x002f68000c1e9900 */
[----:B--2---:R-:W2:Y:S04]  /*0470*/  @P2 LDG.E.CONSTANT R15, desc[UR4][R2.64+0x2c] ;  /* 0x00002c04020f2981 */ /* 0x004ea8000c1e9900 */
[----:B---3--:R-:W3:Y:S04]  /*0480*/  @P3 LDG.E.CONSTANT R17, desc[UR4][R2.64+0x30] ;  /* 0x0000300402113981 */ /* 0x008ee8000c1e9900 */
[----:B----4-:R-:W4:Y:S01]  /*0490*/  @P4 LDG.E.CONSTANT R19, desc[UR4][R2.64+0x34] ;  /* 0x0000340402134981 */ /* 0x010f22000c1e9900 */
[----:B-----5:R-:W-:-:S05]  /*04a0*/  @P6 FMUL R9, R9, R0 ;  /* 0x0000000009096220 */ /* 0x020fca0000400000 */
[----:B------:R0:W-:Y:S01]  /*04b0*/  @P6 STG.E desc[UR4][R4.64+0x20], R9 ;  /* 0x0000200904006986 */ /* 0x0001e2000c101904 */
[C---:B------:R-:W-:Y:S01]  /*04c0*/  ISETP.GE.AND P6, PT, R6.reuse, 0x10, PT ;  /* 0x000000100600780c */ /* 0x040fe20003fc6270 */
[-C--:B------:R-:W-:Y:S01]  /*04d0*/  @P5 FMUL R7, R7, R0.reuse ;  /* 0x0000000007075220 */ /* 0x080fe20000400000 */
[-C--:B------:R-:W-:Y:S01]  /*04e0*/  @P0 FMUL R11, R11, R0.reuse ;  /* 0x000000000b0b0220 */ /* 0x080fe20000400000 */
[-C--:B------:R-:W-:Y:S01]  /*04f0*/  @P1 FMUL R13, R13, R0.reuse ;  /* 0x000000000d0d1220 */ /* 0x080fe20000400000 */
[-C--:B--2---:R-:W-:Y:S01]  /*0500*/  @P2 FMUL R15, R15, R0.reuse ;  /* 0x000000000f0f2220 */ /* 0x084fe20000400000 */
[-C--:B---3--:R-:W-:Y:S01]  /*0510*/  @P3 FMUL R17, R17, R0.reuse ;  /* 0x0000000011113220 */ /* 0x088fe20000400000 */
[----:B----4-:R-:W-:Y:S01]  /*0520*/  @P4 FMUL R19, R19, R0 ;  /* 0x0000000013134220 */ /* 0x010fe20000400000 */
        /* <DEDUP_REMOVED lines=12> */
[----:B0-----:R-:W5:Y:S04]  /*05f0*/  @P6 LDG.E.CONSTANT R9, desc[UR4][R2.64+0x3c] ;  /* 0x00003c0402096981 */ /* 0x001f68000c1e9900 */
[----:B-1----:R-:W5:Y:S04]  /*0600*/  @P5 LDG.E.CONSTANT R7, desc[UR4][R2.64+0x38] ;  /* 0x0000380402075981 */ /* 0x002f68000c1e9900 */
[----:B--2---:R-:W2:Y:S04]  /*0610*/  @P0 LDG.E.CONSTANT R11, desc[UR4][R2.64+0x40] ;  /* 0x00004004020b0981 */ /* 0x004ea8000c1e9900 */
[----:B---3--:R-:W3:Y:S04]  /*0620*/  @P1 LDG.E.CONSTANT R13, desc[UR4][R2.64+0x44] ;  /* 0x00004404020d1981 */ /* 0x008ee8000c1e9900 */
[----:B----4-:R-:W4:Y:S04]  /*0630*/  @P2 LDG.E.CONSTANT R15, desc[UR4][R2.64+0x48] ;  /* 0x00004804020f2981 */ /* 0x010f28000c1e9900 */
[----:B-----5:R-:W5:Y:S04]  /*0640*/  @P3 LDG.E.CONSTANT R17, desc[UR4][R2.64+0x4c] ;  /* 0x00004c0402113981 */ /* 0x020f68000c1e9900 */
[----:B------:R-:W5:Y:S01]  /*0650*/  @P4 LDG.E.CONSTANT R19, desc[UR4][R2.64+0x50] ;  /* 0x0000500402134981 */ /* 0x000f62000c1e9900 */
[----:B------:R-:W-:-:S05]  /*0660*/  @P6 FMUL R9, R9, R0 ;  /* 0x0000000009096220 */ /* 0x000fca0000400000 */
[----:B------:R0:W-:Y:S01]  /*0670*/  @P6 STG.E desc[UR4][R4.64+0x3c], R9 ;  /* 0x00003c0904006986 */ /* 0x0001e2000c101904 */
[C---:B------:R-:W-:Y:S01]  /*0680*/  ISETP.GE.AND P6, PT, R6.reuse, 0x17, PT ;  /* 0x000000170600780c */ /* 0x040fe20003fc6270 */
[-C--:B------:R-:W-:Y:S01]  /*0690*/  @P5 FMUL R7, R7, R0.reuse ;  /* 0x0000000007075220 */ /* 0x080fe20000400000 */
[-C--:B--2---:R-:W-:Y:S01]  /*06a0*/  @P0 FMUL R11, R11, R0.reuse ;  /* 0x000000000b0b0220 */ /* 0x084fe20000400000 */
[-C--:B---3--:R-:W-:Y:S01]  /*06b0*/  @P1 FMUL R13, R13, R0.reuse ;  /* 0x000000000d0d1220 */ /* 0x088fe20000400000 */
[-C--:B----4-:R-:W-:Y:S01]  /*06c0*/  @P2 FMUL R15, R15, R0.reuse ;  /* 0x000000000f0f2220 */ /* 0x090fe20000400000 */
[-C--:B-----5:R-:W-:Y:S01]  /*06d0*/  @P3 FMUL R17, R17, R0.reuse ;  /* 0x0000000011113220 */ /* 0x0a0fe20000400000 */
        /* <DEDUP_REMOVED lines=31> */
[----:B------:R-:W-:Y:S01]  /*08d0*/  @P0 STG.E desc[UR4][R4.64+0x5c], R11 ;  /* 0x00005c0b04000986 */ /* 0x000fe2000c101904 */
        /* <DEDUP_REMOVED lines=12> */
[----:B------:R-:W2:Y:S04]  /*09a0*/  @P4 LDG.E.CONSTANT R11, desc[UR4][R2.64+0x78] ;  /* 0x00007804020b4981 */ /* 0x000ea8000c1e9900 */
[----:B---3--:R-:W3:Y:S04]  /*09b0*/  @P2 LDG.E.CONSTANT R15, desc[UR4][R2.64+0x80] ;  /* 0x00008004020f2981 */ /* 0x008ee8000c1e9900 */
[----:B----4-:R-:W4:Y:S04]  /*09c0*/  @P1 LDG.E.CONSTANT R17, desc[UR4][R2.64+0x84] ;  /* 0x0000840402111981 */ /* 0x010f28000c1e9900 */
[----:B-----5:R-:W5:Y:S01]  /*09d0*/  @P0 LDG.E.CONSTANT R19, desc[UR4][R2.64+0x88] ;  /* 0x0000880402130981 */ /* 0x020f62000c1e9900 */
[----:B------:R-:W-:-:S05]  /*09e0*/  @P6 FMUL R9, R9, R0 ;  /* 0x0000000009096220 */ /* 0x000fca0000400000 */
[----:B------:R-:W-:Y:S01]  /*09f0*/  @P6 STG.E desc[UR4][R4.64+0x74], R9 ;  /* 0x0000740904006986 */ /* 0x000fe2000c101904 */
[C---:B------:R-:W-:Y:S01]  /*0a00*/  ISETP.GE.AND P6, PT, R6.reuse, 0x24, PT ;  /* 0x000000240600780c */ /* 0x040fe20003fc6270 */
[-C--:B------:R-:W-:Y:S01]  /*0a10*/  @P5 FMUL R7, R7, R0.reuse ;  /* 0x0000000007075220 */ /* 0x080fe20000400000 */
[-C--:B--2---:R-:W-:Y:S01]  /*0a20*/  @P3 FMUL R13, R13, R0.reuse ;  /* 0x000000000d0d3220 */ /* 0x084fe20000400000 */
[-C--:B------:R-:W-:Y:S01]  /*0a30*/  @P4 FMUL R11, R11, R0.reuse ;  /* 0x000000000b0b4220 */ /* 0x080fe20000400000 */
[-C--:B---3--:R-:W-:Y:S01]  /*0a40*/  @P2 FMUL R15, R15, R0.reuse ;  /* 0x000000000f0f2220 */ /* 0x088fe20000400000 */
[-C--:B----4-:R-:W-:Y:S01]  /*0a50*/  @P1 FMUL R17, R17, R0.reuse ;  /* 0x0000000011111220 */ /* 0x090fe20000400000 */
[----:B-----5:R-:W-:Y:S01]  /*0a60*/  @P0 FMUL R19, R19, R0 ;  /* 0x0000000013130220 */ /* 0x020fe20000400000 */
        /* <DEDUP_REMOVED lines=13> */
[----:B------:R-:W5:Y:S04]  /*0b40*/  @P5 LDG.E.CONSTANT R9, desc[UR4][R2.64+0x90] ;  /* 0x0000900402095981 */ /* 0x000f68000c1e9900 */
[----:B-1----:R-:W5:Y:S04]  /*0b50*/  @P4 LDG.E.CONSTANT R11, desc[UR4][R2.64+0x94] ;  /* 0x00009404020b4981 */ /* 0x002f68000c1e9900 */
[----:B--2---:R-:W2:Y:S04]  /*0b60*/  @P3 LDG.E.CONSTANT R13, desc[UR4][R2.64+0x98] ;  /* 0x00009804020d3981 */ /* 0x004ea8000c1e9900 */
[----:B---3--:R-:W3:Y:S04]  /*0b70*/  @P2 LDG.E.CONSTANT R15, desc[UR4][R2.64+0x9c] ;  /* 0x00009c04020f2981 */ /* 0x008ee8000c1e9900 */
[----:B----4-:R-:W4:Y:S04]  /*0b80*/  @P1 LDG.E.CONSTANT R17, desc[UR4][R2.64+0xa0] ;  /* 0x0000a00402111981 */ /* 0x010f28000c1e9900 */
[----:B-----5:R-:W5:Y:S01]  /*0b90*/  @P0 LDG.E.CONSTANT R19, desc[UR4][R2.64+0xa4] ;  /* 0x0000a40402130981 */ /* 0x020f62000c1e9900 */
[----:B------:R-:W-:-:S05]  /*0ba0*/  @P6 FMUL R7, R7, R0 ;  /* 0x0000000007076220 */ /* 0x000fca0000400000 */
[----:B------:R0:W-:Y:S01]  /*0bb0*/  @P6 STG.E desc[UR4][R4.64+0x8c], R7 ;  /* 0x00008c0704006986 */ /* 0x0001e2000c101904 */
[C---:B------:R-:W-:Y:S01]  /*0bc0*/  ISETP.GE.AND P6, PT, R6.reuse, 0x2b, PT ;  /* 0x0000002b0600780c */ /* 0x040fe20003fc6270 */
[-C--:B------:R-:W-:Y:S01]  /*0bd0*/  @P5 FMUL R9, R9, R0.reuse ;  /* 0x0000000009095220 */ /* 0x080fe20000400000 */
[-C--:B------:R-:W-:Y:S01]  /*0be0*/  @P4 FMUL R11, R11, R0.reuse ;  /* 0x000000000b0b4220 */ /* 0x080fe20000400000 */
[-C--:B--2---:R-:W-:Y:S01]  /*0bf0*/  @P3 FMUL R13, R13, R0.reuse ;  /* 0x000000000d0d3220 */ /* 0x084fe20000400000 */
        /* <DEDUP_REMOVED lines=80> */
[----:B------:R-:W-:Y:S01]  /*1100*/  ISETP.GE.AND P6, PT, R6, 0x40, PT ;  /* 0x000000400600780c */ /* 0x000fe20003fc6270 */
[-C--:B------:R-:W-:Y:S01]  /*1110*/  @P5 FMUL R9, R9, R0.reuse ;  /* 0x0000000009095220 */ /* 0x080fe20000400000 */
[-C--:B--2---:R-:W-:Y:S01]  /*1120*/  @P4 FMUL R11, R11, R0.reuse ;  /* 0x000000000b0b4220 */ /* 0x084fe20000400000 */
[-C--:B---3--:R-:W-:Y:S01]  /*1130*/  @P3 FMUL R13, R13, R0.reuse ;  /* 0x000000000d0d3220 */ /* 0x088fe20000400000 */
[-C--:B----4-:R-:W-:Y:S01]  /*1140*/  @P2 FMUL R15, R15, R0.reuse ;  /* 0x000000000f0f2220 */ /* 0x090fe20000400000 */
[-C--:B-----5:R-:W-:Y:S01]  /*1150*/  @P1 FMUL R17, R17, R0.reuse ;  /* 0x0000000011111220 */ /* 0x0a0fe20000400000 */
[----:B------:R-:W-:Y:S01]  /*1160*/  @P0 FMUL R19, R19, R0 ;  /* 0x0000000013130220 */ /* 0x000fe20000400000 */
[----:B------:R0:W-:Y:S04]  /*1170*/  @P5 STG.E desc[UR4][R4.64+0xe4], R9 ;  /* 0x0000e40904005986 */ /* 0x0001e8000c101904 */
[----:B------:R0:W-:Y:S04]  /*1180*/  @P4 STG.E desc[UR4][R4.64+0xe8], R11 ;  /* 0x0000e80b04004986 */ /* 0x0001e8000c101904 */
[----:B------:R0:W-:Y:S04]  /*1190*/  @P3 STG.E desc[UR4][R4.64+0xec], R13 ;  /* 0x0000ec0d04003986 */ /* 0x0001e8000c101904 */
[----:B------:R0:W-:Y:S04]  /*11a0*/  @P2 STG.E desc[UR4][R4.64+0xf0], R15 ;  /* 0x0000f00f04002986 */ /* 0x0001e8000c101904 */
[----:B------:R0:W-:Y:S04]  /*11b0*/  @P1 STG.E desc[UR4][R4.64+0xf4], R17 ;  /* 0x0000f41104001986 */ /* 0x0001e8000c101904 */
[----:B------:R0:W-:Y:S01]  /*11c0*/  @P0 STG.E desc[UR4][R4.64+0xf8], R19 ;  /* 0x0000f81304000986 */ /* 0x0001e2000c101904 */
[----:B------:R-:W-:Y:S05]  /*11d0*/  @!P6 EXIT ;  /* 0x000000000000e94d */ /* 0x000fea0003800000 */
[----:B------:R-:W0:Y:S02]  /*11e0*/  LDG.E.CONSTANT R3, desc[UR4][R2.64+0xfc] ;  /* 0x0000fc0402037981 */ /* 0x000e24000c1e9900 */
[----:B0-----:R-:W-:-:S05]  /*11f0*/  FMUL R7, R3, R0 ;  /* 0x0000000003077220 */ /* 0x001fca0000400000 */
[----:B------:R-:W-:Y:S01]  /*1200*/  STG.E desc[UR4][R4.64+0xfc], R7 ;  /* 0x0000fc0704007986 */ /* 0x000fe2000c101904 */
[----:B------:R-:W-:Y:S05]  /*1210*/  EXIT ;  /* 0x000000000000794d */ /* 0x000fea0003800000 */
        .weak           $__internal_0_$__cuda_sm20_rcp_rn_f32_slowpath
        .type           $__internal_0_$__cuda_sm20_rcp_rn_f32_slowpath,@function
        .size           $__internal_0_$__cuda_sm20_rcp_rn_f32_slowpath,(.L_x_166 - $__internal_0_$__cuda_sm20_rcp_rn_f32_slowpath)
$__internal_0_$__cuda_sm20_rcp_rn_f32_slowpath:
[----:B------:R-:W-:Y:S01]  /*1220*/  IMAD.SHL.U32 R2, R0, 0x2, RZ ;  /* 0x0000000200027824 */ /* 0x000fe200078e00ff */
[----:B------:R-:W-:Y:S04]  /*1230*/  BSSY.RECONVERGENT B1, `(.L_x_3) ;  /* 0x0000030000017945 */ /* 0x000fe80003800200 */
[----:B------:R-:W-:-:S04]  /*1240*/  SHF.R.U32.HI R2, RZ, 0x18, R2 ;  /* 0x00000018ff027819 */ /* 0x000fc80000011602 */
[----:B------:R-:W-:-:S13]  /*1250*/  ISETP.NE.U32.AND P0, PT, R2, RZ, PT ;  /* 0x000000ff0200720c */ /* 0x000fda0003f05070 */
[----:B------:R-:W-:Y:S05]  /*1260*/  @P0 BRA `(.L_x_4) ;  /* 0x0000000000280947 */ /* 0x000fea0003800000 */
[----:B------:R-:W-:-:S05]  /*1270*/  IMAD.SHL.U32 R2, R0, 0x2, RZ ;  /* 0x0000000200027824 */ /* 0x000fca00078e00ff */
[----:B------:R-:W-:-:S13]  /*1280*/  ISETP.NE.AND P0, PT, R2, RZ, PT ;  /* 0x000000ff0200720c */ /* 0x000fda0003f05270 */
[----:B------:R-:W-:Y:S01]  /*1290*/  @P0 FFMA R6, R0, 1.84467440737095516160e+19, RZ ;  /* 0x5f80000000060823 */ /* 0x000fe200000000ff */
[----:B------:R-:W-:Y:S08]  /*12a0*/  @!P0 MUFU.RCP R5, R0 ;  /* 0x0000000000058308 */ /* 0x000ff00000001000 */
[----:B------:R-:W0:Y:S02]  /*12b0*/  @P0 MUFU.RCP R7, R6 ;  /* 0x0000000600070308 */ /* 0x000e240000001000 */
[----:B0-----:R-:W-:-:S04]  /*12c0*/  @P0 FFMA R2, R6, R7, -1 ;  /* 0xbf80000006020423 */ /* 0x001fc80000000007 */
[----:B------:R-:W-:-:S04]  /*12d0*/  @P0 FADD.FTZ R2, -R2, -RZ ;  /* 0x800000ff02020221 */ /* 0x000fc80000010100 */
[----:B------:R-:W-:-:S04]  /*12e0*/  @P0 FFMA R2, R7, R2, R7 ;  /* 0x0000000207020223 */ /* 0x000fc80000000007 */
[----:B------:R-:W-:Y:S01]  /*12f0*/  @P0 FFMA R5, R2, 1.84467440737095516160e+19, RZ ;  /* 0x5f80000002050823 */ /* 0x000fe200000000ff */
[----:B------:R-:W-:Y:S06]  /*1300*/  BRA `(.L_x_5) ;  /* 0x0000000000887947 */ /* 0x000fec0003800000 */
.L_x_4:
[----:B------:R-:W-:-:S05]  /*1310*/  VIADD R5, R2, 0xffffff03 ;  /* 0xffffff0302057836 */ /* 0x000fca0000000000 */
[----:B------:R-:W-:-:S13]  /*1320*/  ISETP.GT.U32.AND P0, PT, R5, 0x1, PT ;  /* 0x000000010500780c */ /* 0x000fda0003f04070 */
[----:B------:R-:W-:Y:S05]  /*1330*/  @P0 BRA `(.L_x_6) ;  /* 0x0000000000780947 */ /* 0x000fea0003800000 */
[----:B------:R-:W-:Y:S01]  /*1340*/  LOP3.LUT R6, R0, 0x7fffff, RZ, 0xc0, !PT ;  /* 0x007fffff00067812 */ /* 0x000fe200078ec0ff */
[----:B------:R-:W-:-:S03]  /*1350*/  IMAD.MOV.U32 R10, RZ, RZ, 0x3 ;  /* 0x00000003ff0a7424 */ /* 0x000fc600078e00ff */
[----:B------:R-:W-:Y:S02]  /*1360*/  LOP3.LUT R6, R6, 0x3f800000, RZ, 0xfc, !PT ;  /* 0x3f80000006067812 */ /* 0x000fe400078efcff */
[----:B------:R-:W-:Y:S02]  /*1370*/  SHF.L.U32 R11, R10, R5, RZ ;  /* 0x000000050a0b7219 */ /* 0x000fe400000006ff */
[----:B------:R-:W0:Y:S02]  /*1380*/  MUFU.RCP R7, R6 ;  /* 0x0000000600077308 */ /* 0x000e240000001000 */
[----:B0-----:R-:W-:-:S04]  /*1390*/  FFMA R8, R6, R7, -1 ;  /* 0xbf80000006087423 */ /* 0x001fc80000000007 */
[----:B------:R-:W-:-:S04]  /*13a0*/  FADD.FTZ R8, -R8, -RZ ;  /* 0x800000ff08087221 */ /* 0x000fc80000010100 */
[CCC-:B------:R-:W-:Y:S01]  /*13b0*/  FFMA.RM R9, R7.reuse, R8.reuse, R7.reuse ;  /* 0x0000000807097223 */ /* 0x1c0fe20000004007 */
[----:B------:R-:W-:-:S04]  /*13c0*/  FFMA.RP R8, R7, R8, R7 ;  /* 0x0000000807087223 */ /* 0x000fc80000008007 */
[C---:B------:R-:W-:Y:S02]  /*13d0*/  LOP3.LUT R7, R9.reuse, 0x7fffff, RZ, 0xc0, !PT ;  /* 0x007fffff09077812 */ /* 0x040fe400078ec0ff */
[----:B------:R-:W-:Y:S02]  /*13e0*/  FSETP.NEU.FTZ.AND P0, PT, R9, R8, PT ;  /* 0x000000080900720b */ /* 0x000fe40003f1d000 */
[----:B------:R-:W-:Y:S02]  /*13f0*/  LOP3.LUT R8, R7, 0x800000, RZ, 0xfc, !PT ;  /* 0x0080000007087812 */ /* 0x000fe400078efcff */
[----:B------:R-:W-:Y:S02]  /*1400*/  SEL R7, RZ, 0xffffffff, !P0 ;  /* 0xffffffffff077807 */ /* 0x000fe40004000000 */
[----:B------:R-:W-:-:S03]  /*1410*/  LOP3.LUT R6, R11, R8, RZ, 0xc0, !PT ;  /* 0x000000080b067212 */ /* 0x000fc600078ec0ff */
[----:B------:R-:W-:Y:S01]  /*1420*/  IMAD.MOV R7, RZ, RZ, -R7 ;  /* 0x000000ffff077224 */ /* 0x000fe200078e0a07 */
[----:B------:R-:W-:-:S04]  /*1430*/  SHF.R.U32.HI R6, RZ, R5, R6 ;  /* 0x00000005ff067219 */ /* 0x000fc80000011606 */
[----:B------:R-:W-:Y:S02]  /*1440*/  LOP3.LUT P1, RZ, R7, R5, R8, 0xf8, !PT ;  /* 0x0000000507ff7212 */ /* 0x000fe4000782f808 */
[C---:B------:R-:W-:Y:S02]  /*1450*/  LOP3.LUT P0, RZ, R6.reuse, 0x1, RZ, 0xc0, !PT ;  /* 0x0000000106ff7812 */ /* 0x040fe4000780c0ff */
[----:B------:R-:W-:-:S04]  /*1460*/  LOP3.LUT P2, RZ, R6, 0x2, RZ, 0xc0, !PT ;  /* 0x0000000206ff7812 */ /* 0x000fc8000784c0ff */
[----:B------:R-:W-:Y:S02]  /*1470*/  PLOP3.LUT P0, PT, P0, P1, P2, 0xe0, 0x0 ;  /* 0x000000000000781c */ /* 0x000fe40000703c20 */
[----:B------:R-:W-:Y:S02]  /*1480*/  LOP3.LUT P1, RZ, R0, 0x7fffff, RZ, 0xc0, !PT ;  /* 0x007fffff00ff7812 */ /* 0x000fe4000782c0ff */
[----:B------:R-:W-:-:S04]  /*1490*/  SEL R5, RZ, 0x1, !P0 ;  /* 0x00000001ff057807 */ /* 0x000fc80004000000 */
[----:B------:R-:W-:-:S04]  /*14a0*/  IADD3 R5, PT, PT, -R5, RZ, RZ ;  /* 0x000000ff05057210 */ /* 0x000fc80007ffe1ff */
[----:B------:R-:W-:Y:S01]  /*14b0*/  ISETP.GE.AND P0, PT, R5, RZ, PT ;  /* 0x000000ff0500720c */ /* 0x000fe20003f06270 */
[----:B------:R-:W-:-:S05]  /*14c0*/  VIADD R5, R2, 0xffffff04 ;  /* 0xffffff0402057836 */ /* 0x000fca0000000000 */
[----:B------:R-:W-:-:S07]  /*14d0*/  SHF.R.U32.HI R5, RZ, R5, R8 ;  /* 0x00000005ff057219 */ /* 0x000fce0000011608 */
[----:B------:R-:W-:-:S04]  /*14e0*/  @!P0 VIADD R5, R5, 0x1 ;  /* 0x0000000105058836 */ /* 0x000fc80000000000 */
[----:B------:R-:W-:-:S05]  /*14f0*/  @!P1 IMAD.SHL.U32 R5, R5, 0x2, RZ ;  /* 0x0000000205059824 */ /* 0x000fca00078e00ff */
[----:B------:R-:W-:Y:S01]  /*1500*/  LOP3.LUT R5, R5, 0x80000000, R0, 0xf8, !PT ;  /* 0x8000000005057812 */ /* 0x000fe200078ef800 */
[----:B------:R-:W-:Y:S06]  /*1510*/  BRA `(.L_x_5) ;  /* 0x0000000000047947 */ /* 0x000fec0003800000 */
.L_x_6:
[----:B------:R0:W1:Y:S02]  /*1520*/  MUFU.RCP R5, R0 ;  /* 0x0000000000057308 */ /* 0x0000640000001000 */
.L_x_5:
[----:B------:R-:W-:Y:S05]  /*1530*/  BSYNC.RECONVERGENT B1 ;  /* 0x0000000000017941 */ /* 0x000fea0003800200 */
.L_x_3:
[----:B01----:R-:W-:Y:S01]  /*1540*/  MOV R0, R5 ;  /* 0x0000000500007202 */ /* 0x003fe20000000f00 */
[----:B------:R-:W-:-:S04]  /*1550*/  IMAD.MOV.U32 R5, RZ, RZ, 0x0 ;  /* 0x00000000ff057424 */ /* 0x000fc800078e00ff */
[----:B------:R-:W-:Y:S05]  /*1560*/  RET.REL.NODEC R4 `(_Z22finalize_output_kernelPKfS0_Pfii) ;  /* 0xffffffe804a47950 */ /* 0x000fea0003c3ffff */
.L_x_7:
[----:B------:R-:W-:-:S00]  /*1570*/  BRA `(.L_x_7) ;  /* 0xfffffffc00fc7947 */ /* 0x000fc0000383ffff */
[----:B------:R-:W-:-:S00]  /*1580*/  NOP ;  /* 0x0000000000007918 */ /* 0x000fc00000000000 */
[----:B------:R-:W-:-:S00]  /*1590*/  NOP ;  /* 0x0000000000007918 */ /* 0x000fc00000000000 */
[----:B------:R-:W-:-:S00]  /*15a0*/  NOP ;  /* 0x0000000000007918 */ /* 0x000fc00000000000 */
[----:B------:R-:W-:-:S00]  /*15b0*/  NOP ;  /* 0x0000000000007918 */ /* 0x000fc00000000000 */
[----:B------:R-:W-:-:S00]  /*15c0*/  NOP ;  /* 0x0000000000007918 */ /* 0x000fc00000000000 */
[----:B------:R-:W-:-:S00]  /*15d0*/  NOP ;  /* 0x0000000000007918 */ /* 0x000fc00000000000 */
[----:B------:R-:W-:-:S00]  /*15e0*/  NOP ;  /* 0x0000000000007918 */ /* 0x000fc00000000000 */
[----:B------:R-:W-:-:S00]  /*15f0*/  NOP ;  /* 0x0000000000007918 */ /* 0x000fc00000000000 */
.L_x_166:


//--------------------- .text._Z21rescale_locals_kernelPfS_PKfS1_ii --------------------------
	.section	.text._Z21rescale_locals_kernelPfS_PKfS1_ii,"ax",@progbits
	.align	128
        .global         _Z21rescale_locals_kernelPfS_PKfS1_ii
        .type           _Z21rescale_locals_kernelPfS_PKfS1_ii,@function
        .size           _Z21rescale_locals_kernelPfS_PKfS1_ii,(.L_x_168 - _Z21rescale_locals_kernelPfS_PKfS1_ii)
        .other          _Z21rescale_locals_kernelPfS_PKfS1_ii,@"STO_CUDA_ENTRY STV_DEFAULT"
_Z21rescale_locals_kernelPfS_PKfS1_ii:
.text._Z21rescale_locals_kernelPfS_PKfS1_ii:
        /* <DEDUP_REMOVED lines=9> */
[----:B------:R-:W1:Y:S07]  /*0090*/  LDCU.64 UR4, c[0x0][0x358] ;  /* 0x00006b00ff0477ac */ /* 0x000e6e0008000a00 */
[----:B------:R-:W2:Y:S08]  /*00a0*/  LDC.64 R8, c[0x0][0x398] ;  /* 0x0000e600ff087b82 */ /* 0x000eb00000000a00 */
[----:B------:R-:W3:Y:S01]  /*00b0*/  LDC.64 R2, c[0x0][0x388] ;  /* 0x0000e200ff027b82 */ /* 0x000ee20000000a00 */
[----:B0-----:R-:W-:-:S06]  /*00c0*/  IMAD.WIDE R6, R5, 0x4, R6 ;  /* 0x0000000405067825 */ /* 0x001fcc00078e0206 */
[----:B-1----:R-:W4:Y:S01]  /*00d0*/  LDG.E.CONSTANT R6, desc[UR4][R6.64] ;  /* 0x0000000406067981 */ /* 0x002f22000c1e9900 */
[----:B--2---:R-:W-:-:S06]  /*00e0*/  IMAD.WIDE R8, R5, 0x4, R8 ;  /* 0x0000000405087825 */ /* 0x004fcc00078e0208 */
[----:B------:R-:W4:Y:S01]  /*00f0*/  LDG.E.CONSTANT R9, desc[UR4][R8.64] ;  /* 0x0000000408097981 */ /* 0x000f22000c1e9900 */
[----:B---3--:R-:W-:-:S05]  /*0100*/  IMAD.WIDE R2, R5, 0x4, R2 ;  /* 0x0000000405027825 */ /* 0x008fca00078e0202 */
[----:B------:R-:W2:Y:S01]  /*0110*/  LDG.E R13, desc[UR4][R2.64] ;  /* 0x00000004020d7981 */ /* 0x000ea2000c1e1900 */
[----:B------:R-:W-:Y:S02]  /*0120*/  IMAD.MOV.U32 R11, RZ, RZ, 0x3bbb989d ;  /* 0x3bbb989dff0b7424 */ /* 0x000fe400078e00ff */
[----:B------:R-:W-:Y:S02]  /*0130*/  IMAD.MOV.U32 R15, RZ, RZ, 0x437c0000 ;  /* 0x437c0000ff0f7424 */ /* 0x000fe400078e00ff */
[----:B----4-:R-:W-:Y:S02]  /*0140*/  FADD R4, R6, -R9 ;  /* 0x8000000906047221 */ /* 0x010fe40000000000 */
[----:B------:R-:W0:Y:S02]  /*0150*/  LDC.64 R8, c[0x0][0x380] ;  /* 0x0000e000ff087b82 */ /* 0x000e240000000a00 */
[----:B------:R-:W-:-:S04]  /*0160*/  FFMA.SAT R0, R4, R11, 0.5 ;  /* 0x3f00000004007423 */ /* 0x000fc8000000200b */
[----:B------:R-:W-:Y:S02]  /*0170*/  FFMA.RM R10, R0, R15, 12582913 ;  /* 0x4b400001000a7423 */ /* 0x000fe4000000400f */
[----:B------:R-:W1:Y:S02]  /*0180*/  LDC R0, c[0x0][0x3a4] ;  /* 0x0000e900ff007b82 */ /* 0x000e640000000800 */
[----:B------:R-:W-:-:S04]  /*0190*/  FADD R11, R10, -12583039 ;  /* 0xcb40007f0a0b7421 */ /* 0x000fc80000000000 */
[----:B------:R-:W-:-:S04]  /*01a0*/  FFMA R11, R4, 1.4426950216293334961, -R11 ;  /* 0x3fb8aa3b040b7823 */ /* 0x000fc8000000080b */
[----:B------:R-:W-:-:S06]  /*01b0*/  FFMA R11, R4, 1.925963033500011079e-08, R11 ;  /* 0x32a57060040b7823 */ /* 0x000fcc000000000b */
[----:B------:R-:W3:Y:S01]  /*01c0*/  MUFU.EX2 R11, R11 ;  /* 0x0000000b000b7308 */ /* 0x000ee20000000800 */
[----:B------:R-:W-:Y:S01]  /*01d0*/  IMAD.SHL.U32 R6, R10, 0x800000, RZ ;  /* 0x008000000a067824 */ /* 0x000fe200078e00ff */
[----:B-1----:R-:W-:-:S04]  /*01e0*/  ISETP.GE.AND P5, PT, R0, 0x1, PT ;  /* 0x000000010000780c */ /* 0x002fc80003fa6270 */
[----:B------:R-:W-:Y:S01]  /*01f0*/  P2R R7, PR, RZ, 0x20 ;  /* 0x00000020ff077803 */ /* 0x000fe20000000000 */
[----:B---3--:R-:W-:Y:S01]  /*0200*/  FMUL R6, R6, R11 ;  /* 0x0000000b06067220 */ /* 0x008fe20000400000 */
[----:B------:R-:W-:-:S03]  /*0210*/  ISETP.GE.AND P5, PT, R0, 0x8, PT ;  /* 0x000000080000780c */ /* 0x000fc60003fa6270 */
[----:B--2---:R-:W-:-:S05]  /*0220*/  FMUL R13, R6, R13 ;  /* 0x0000000d060d7220 */ /* 0x004fca0000400000 */
[----:B------:R1:W-:Y:S02]  /*0230*/  STG.E desc[UR4][R2.64], R13 ;  /* 0x0000000d02007986 */ /* 0x0003e4000c101904 */
[----:B-1----:R-:W-:Y:S02]  /*0240*/  P2R R2, PR, RZ, 0x20 ;  /* 0x00000020ff027803 */ /* 0x002fe40000000000 */
[----:B------:R-:W-:Y:S01]  /*0250*/  ISETP.NE.AND P5, PT, R7, RZ, PT ;  /* 0x000000ff0700720c */ /* 0x000fe20003fa5270 */
[----:B------:R-:W-:Y:S01]  /*0260*/  IMAD R5, R5, R0, RZ ;  /* 0x0000000005057224 */ /* 0x000fe200078e02ff */
[C---:B------:R-:W-:Y:S02]  /*0270*/  ISETP.GE.AND P4, PT, R0.reuse, 0x2, PT ;  /* 0x000000020000780c */ /* 0x040fe40003f86270 */
[C---:B------:R-:W-:Y:S01]  /*0280*/  ISETP.GE.AND P0, PT, R0.reuse, 0x3, PT ;  /* 0x000000030000780c */ /* 0x040fe20003f06270 */
[----:B0-----:R-:W-:Y:S01]  /*0290*/  IMAD.WIDE R4, R5, 0x4, R8 ;  /* 0x0000000405047825 */ /* 0x001fe200078e0208 */
[----:B------:R-:W-:-:S02]  /*02a0*/  ISETP.GE.AND P1, PT, R0, 0x4, PT ;  /* 0x000000040000780c */ /* 0x000fc40003f26270 */
[C---:B------:R-:W-:Y:S02]  /*02b0*/  ISETP.GE.AND P2, PT, R0.reuse, 0x5, PT ;  /* 0x000000050000780c */ /* 0x040fe40003f46270 */
[C---:B------:R-:W-:Y:S02]  /*02c0*/  ISETP.GE.AND P3, PT, R0.reuse, 0x6, PT ;  /* 0x000000060000780c */ /* 0x040fe40003f66270 */
[----:B------:R-:W-:Y:S01]  /*02d0*/  ISETP.GE.AND P6, PT, R0, 0x7, PT ;  /* 0x000000070000780c */ /* 0x000fe20003fc6270 */
[----:B------:R-:W-:-:S12]  /*02e0*/  @!P5 BRA `(.L_x_8) ;  /* 0x00000000000cd947 */ /* 0x000fd80003800000 */
[----:B------:R-:W2:Y:S02]  /*02f0*/  LDG.E R3, desc[UR4][R4.64] ;  /* 0x0000000404037981 */ /* 0x000ea4000c1e1900 */
[----:B--2---:R-:W-:-:S05]  /*0300*/  FMUL R3, R6, R3 ;  /* 0x0000000306037220 */ /* 0x004fca0000400000 */
[----:B------:R0:W-:Y:S02]  /*0310*/  STG.E desc[UR4][R4.64], R3 ;  /* 0x0000000304007986 */ /* 0x0001e4000c101904 */
.L_x_8:
[----:B------:R-:W-:Y:S01]  /*0320*/  ISETP.GE.AND P5, PT, R0, 0x9, PT ;  /* 0x000000090000780c */ /* 0x000fe20003fa6270 */
[----:B------:R-:W-:-:S12]  /*0330*/  @!P4 BRA `(.L_x_9) ;  /* 0x00000000000cc947 */ /* 0x000fd80003800000 */
[----:B0-----:R-:W2:Y:S02]  /*0340*/  LDG.E R3, desc[UR4][R4.64+0x4] ;  /* 0x0000040404037981 */ /* 0x001ea4000c1e1900 */
[----:B--2---:R-:W-:-:S05]  /*0350*/  FMUL R3, R6, R3 ;  /* 0x0000000306037220 */ /* 0x004fca0000400000 */
[----:B------:R1:W-:Y:S02]  /*0360*/  STG.E desc[UR4][R4.64+0x4], R3 ;  /* 0x0000040304007986 */ /* 0x0003e4000c101904 */
.L_x_9:
[----:B------:R-:W-:Y:S01]  /*0370*/  ISETP.GE.AND P4, PT, R0, 0xa, PT ;  /* 0x0000000a0000780c */ /* 0x000fe20003f86270 */
[----:B------:R-:W-:-:S12]  /*0380*/  @!P0 BRA `(.L_x_10) ;  /* 0x00000000000c8947 */ /* 0x000fd80003800000 */
[----:B01----:R-:W2:Y:S02]  /*0390*/  LDG.E R3, desc[UR4][R4.64+0x8] ;  /* 0x0000080404037981 */ /* 0x003ea4000c1e1900 */
[----:B--2---:R-:W-:-:S05]  /*03a0*/  FMUL R3, R6, R3 ;  /* 0x0000000306037220 */ /* 0x004fca0000400000 */
[----:B------:R2:W-:Y:S02]  /*03b0*/  STG.E desc[UR4][R4.64+0x8], R3 ;  /* 0x0000080304007986 */ /* 0x0005e4000c101904 */
.L_x_10:
[----:B------:R-:W-:Y:S01]  /*03c0*/  ISETP.GE.AND P0, PT, R0, 0xb, PT ;  /* 0x0000000b0000780c */ /* 0x000fe20003f06270 */
[----:B------:R-:W-:-:S12]  /*03d0*/  @!P1 BRA `(.L_x_11) ;  /* 0x00000000000c9947 */ /* 0x000fd80003800000 */
[----:B012---:R-:W2:Y:S02]  /*03e0*/  LDG.E R3, desc[UR4][R4.64+0xc] ;  /* 0x00000c0404037981 */ /* 0x007ea4000c1e1900 */
[----:B--2---:R-:W-:-:S05]  /*03f0*/  FMUL R3, R6, R3 ;  /* 0x0000000306037220 */ /* 0x004fca0000400000 */
[----:B------:R3:W-:Y:S02]  /*0400*/  STG.E desc[UR4][R4.64+0xc], R3 ;  /* 0x00000c0304007986 */ /* 0x0007e4000c101904 */
.L_x_11:
[----:B------:R-:W-:Y:S01]  /*0410*/  ISETP.GE.AND P1, PT, R0, 0xc, PT ;  /* 0x0000000c0000780c */ /* 0x000fe20003f26270 */
[----:B------:R-:W-:-:S12]  /*0420*/  @!P2 BRA `(.L_x_12) ;  /* 0x00000000000ca947 */ /* 0x000fd80003800000 */
[----:B0123--:R-:W2:Y:S02]  /*0430*/  LDG.E R3, desc[UR4][R4.64+0x10] ;  /* 0x0000100404037981 */ /* 0x00fea4000c1e1900 */
[----:B--2---:R-:W-:-:S05]  /*0440*/  FMUL R3, R6, R3 ;  /* 0x0000000306037220 */ /* 0x004fca0000400000 */
[----:B------:R4:W-:Y:S02]  /*0450*/  STG.E desc[UR4][R4.64+0x10], R3 ;  /* 0x0000100304007986 */ /* 0x0009e4000c101904 */
.L_x_12:
[----:B------:R-:W-:Y:S01]  /*0460*/  ISETP.GE.AND P2, PT, R0, 0xd, PT ;  /* 0x0000000d0000780c */ /* 0x000fe20003f46270 */
[----:B------:R-:W-:-:S12]  /*0470*/  @!P3 BRA `(.L_x_13) ;  /* 0x00000000000cb947 */ /* 0x000fd80003800000 */
[----:B01234-:R-:W2:Y:S02]  /*0480*/  LDG.E R3, desc[UR4][R4.64+0x14] ;  /* 0x0000140404037981 */ /* 0x01fea4000c1e1900 */
[----:B--2---:R-:W-:-:S05]  /*0490*/  FMUL R3, R6, R3 ;  /* 0x0000000306037220 */ /* 0x004fca0000400000 */
[----:B------:R0:W-:Y:S02]  /*04a0*/  STG.E desc[UR4][R4.64+0x14], R3 ;  /* 0x0000140304007986 */ /* 0x0001e4000c101904 */
.L_x_13:
[----:B------:R-:W-:Y:S01]  /*04b0*/  ISETP.GE.AND P3, PT, R0, 0xe, PT ;  /* 0x0000000e0000780c */ /* 0x000fe20003f66270 */
[----:B------:R-:W-:-:S12]  /*04c0*/  @!P6 BRA `(.L_x_14) ;  /* 0x00000000000ce947 */ /* 0x000fd80003800000 */
[----:B01234-:R-:W2:Y:S02]  /*04d0*/  LDG.E R3, desc[UR4][R4.64+0x18] ;  /* 0x0000180404037981 */ /* 0x01fea4000c1e1900 */
[----:B--2---:R-:W-:-:S05]  /*04e0*/  FMUL R3, R6, R3 ;  /* 0x0000000306037220 */ /* 0x004fca0000400000 */
[----:B------:R0:W-:Y:S02]  /*04f0*/  STG.E desc[UR4][R4.64+0x18], R3 ;  /* 0x0000180304007986 */ /* 0x0001e4000c101904 */
.L_x_14:
[C---:B------:R-:W-:Y:S02]  /*0500*/  ISETP.GE.AND P6, PT, R0.reuse, 0x8, PT ;  /* 0x000000080000780c */ /* 0x040fe40003fc6270 */
[----:B------:R-:W-:Y:S02]  /*0510*/  P2R R2, PR, RZ, 0x1 ;  /* 0x00000001ff027803 */ /* 0x000fe40000000000 */
[----:B------:R-:W-:-:S04]  /*0520*/  ISETP.GE.AND P0, PT, R0, 0xf, PT ;  /* 0x0000000f0000780c */ /* 0x000fc80003f06270 */
[----:B01234-:R-:W-:Y:S02]  /*0530*/  P2R R3, PR, RZ, 0x1 ;  /* 0x00000001ff037803 */ /* 0x01ffe40000000000 */
[----:B------:R-:W-:-:S03]  /*0540*/  ISETP.NE.AND P0, PT, R2, RZ, PT ;  /* 0x000000ff0200720c */ /* 0x000fc60003f05270 */
[----:B------:R-:W-:Y:S10]  /*0550*/  @!P6 BRA `(.L_x_15) ;  /* 0x00000000000ce947 */ /* 0x000ff40003800000 */
[----:B------:R-:W2:Y:S02]  /*0560*/  LDG.E R3, desc[UR4][R4.64+0x1c] ;  /* 0x00001c0404037981 */ /* 0x000ea4000c1e1900 */
[----:B--2---:R-:W-:-:S05]  /*0570*/  FMUL R3, R6, R3 ;  /* 0x0000000306037220 */ /* 0x004fca0000400000 */
[----:B------:R0:W-:Y:S02]  /*0580*/  STG.E desc[UR4][R4.64+0x1c], R3 ;  /* 0x00001c0304007986 */ /* 0x0001e4000c101904 */
.L_x_15:
[----:B------:R-:W-:-:S04]  /*0590*/  ISETP.GE.AND P6, PT, R0, 0x10, PT ;  /* 0x000000100000780c */ /* 0x000fc80003fc6270 */
[----:B------:R-:W-:Y:S01]  /*05a0*/  P2R R2, PR, RZ, 0x40 ;  /* 0x00000040ff027803 */ /* 0x000fe20000000000 */
[----:B------:R-:W-:Y:S08]  /*05b0*/  @!P5 BRA `(.L_x_16) ;  /* 0x00000000000cd947 */ /* 0x000ff00003800000 */
[----:B0-----:R-:W2:Y:S02]  /*05c0*/  LDG.E R3, desc[UR4][R4.64+0x20] ;  /* 0x0000200404037981 */ /* 0x001ea4000c1e1900 */
[----:B--2---:R-:W-:-:S05]  /*05d0*/  FMUL R3, R6, R3 ;  /* 0x0000000306037220 */ /* 0x004fca0000400000 */
[----:B------:R1:W-:Y:S02]  /*05e0*/  STG.E desc[UR4][R4.64+0x20], R3 ;  /* 0x0000200304007986 */ /* 0x0003e4000c101904 */
.L_x_16:
[----:B------:R-:W-:Y:S01]  /*05f0*/  ISETP.GE.AND P5, PT, R0, 0x11, PT ;  /* 0x000000110000780c */ /* 0x000fe20003fa6270 */
[----:B------:R-:W-:-:S12]  /*0600*/  @!P4 BRA `(.L_x_17) ;  /* 0x00000000000cc947 */ /* 0x000fd80003800000 */
[----:B01----:R-:W2:Y:S02]  /*0610*/  LDG.E R3, desc[UR4][R4.64+0x24] ;  /* 0x0000240404037981 */ /* 0x003ea4000c1e1900 */
[----:B--2---:R-:W-:-:S05]  /*0620*/  FMUL R3, R6, R3 ;  /* 0x0000000306037220 */ /* 0x004fca0000400000 */
[----:B------:R2:W-:Y:S02]  /*0630*/  STG.E desc[UR4][R4.64+0x24], R3 ;  /* 0x0000240304007986 */ /* 0x0005e4000c101904 */
.L_x_17:
[----:B------:R-:W-:Y:S01]  /*0640*/  ISETP.GE.AND P4, PT, R0, 0x12, PT ;  /* 0x000000120000780c */ /* 0x000fe20003f86270 */
[----:B------:R-:W-:-:S12]  /*0650*/  @!P0 BRA `(.L_x_18) ;  /* 0x00000000000c8947 */ /* 0x000fd80003800000 */
[----:B012---:R-:W2:Y:S02]  /*0660*/  LDG.E R3, desc[UR4][R4.64+0x28] ;  /* 0x0000280404037981 */ /* 0x007ea4000c1e1900 */
[----:B--2---:R-:W-:-:S05]  /*0670*/  FMUL R3, R6, R3 ;  /* 0x0000000306037220 */ /* 0x004fca0000400000 */
[----:B------:R3:W-:Y:S02]  /*0680*/  STG.E desc[UR4][R4.64+0x28], R3 ;  /* 0x0000280304007986 */ /* 0x0007e4000c101904 */
.L_x_18:
[----:B------:R-:W-:Y:S01]  /*0690*/  ISETP.GE.AND P0, PT, R0, 0x13, PT ;  /* 0x000000130000780c */ /* 0x000fe20003f06270 */
[----:B------:R-:W-:-:S12]  /*06a0*/  @!P1 BRA `(.L_x_19) ;  /* 0x00000000000c9947 */ /* 0x000fd80003800000 */
[----:B0123--:R-:W2:Y:S02]  /*06b0*/  LDG.E R3, desc[UR4][R4.64+0x2c] ;  /* 0x00002c0404037981 */ /* 0x00fea4000c1e1900 */
[----:B--2---:R-:W-:-:S05]  /*06c0*/  FMUL R3, R6, R3 ;  /* 0x0000000306037220 */ /* 0x004fca0000400000 */
[----:B------:R4:W-:Y:S02]  /*06d0*/  STG.E desc[UR4][R4.64+0x2c], R3 ;  /* 0x00002c0304007986 */ /* 0x0009e4000c101904 */
.L_x_19:
[----:B------:R-:W-:Y:S01]  /*06e0*/  ISETP.GE.AND P1, PT, R0, 0x14, PT ;  /* 0x000000140000780c */ /* 0x000fe20003f26270 */
[----:B------:R-:W-:-:S12]  /*06f0*/  @!P2 BRA `(.L_x_20) ;  /* 0x00000000000ca947 */ /* 0x000fd80003800000 */
[----:B01234-:R-:W2:Y:S02]  /*0700*/  LDG.E R3, desc[UR4][R4.64+0x30] ;  /* 0x0000300404037981 */ /* 0x01fea4000c1e1900 */
[----:B--2---:R-:W-:-:S05]  /*0710*/  FMUL R3, R6, R3 ;  /* 0x0000000306037220 */ /* 0x004fca0000400000 */
[----:B------:R0:W-:Y:S02]  /*0720*/  STG.E desc[UR4][R4.64+0x30], R3 ;  /* 0x0000300304007986 */ /* 0x0001e4000c101904 */
.L_x_20:
[----:B------:R-:W-:Y:S01]  /*0730*/  ISETP.GE.AND P2, PT, R0, 0x15, PT ;  /* 0x000000150000780c */ /* 0x000fe20003f46270 */
[----:B------:R-:W-:-:S12]  /*0740*/  @!P3 BRA `(.L_x_21) ;  /* 0x00000000000cb947 */ /* 0x000fd80003800000 */
[----:B01234-:R-:W2:Y:S02]  /*0750*/  LDG.E R3, desc[UR4][R4.64+0x34] ;  /* 0x0000340404037981 */ /* 0x01fea4000c1e1900 */
[----:B--2---:R-:W-:-:S05]  /*0760*/  FMUL R3, R6, R3 ;  /* 0x0000000306037220 */ /* 0x004fca0000400000 */
[----:B------:R0:W-:Y:S02]  /*0770*/  STG.E desc[UR4][R4.64+0x34], R3 ;  /* 0x0000340304007986 */ /* 0x0001e4000c101904 */
.L_x_21:
[C---:B------:R-:W-:Y:S02]  /*0780*/  ISETP.GE.AND P6, PT, R0.reuse, 0xf, PT ;  /* 0x0000000f0000780c */ /* 0x040fe40003fc6270 */
[----:B------:R-:W-:-:S11]  /*0790*/  ISETP.GE.AND P3, PT, R0, 0x16, PT ;  /* 0x000000160000780c */ /* 0x000fd60003f66270 */
[----:B------:R-:W-:Y:S05]  /*07a0*/  @!P6 BRA `(.L_x_22) ;  /* 0x00000000000ce947 */ /* 0x000fea0003800000 */
[----:B01234-:R-:W2:Y:S02]  /*07b0*/  LDG.E R3, desc[UR4][R4.64+0x38] ;  /* 0x0000380404037981 */ /* 0x01fea4000c1e1900 */
[----:B--2---:R-:W-:-:S05]  /*07c0*/  FMUL R3, R6, R3 ;  /* 0x0000000306037220 */ /* 0x004fca0000400000 */
[----:B------:R0:W-:Y:S02]  /*07d0*/  STG.E desc[UR4][R4.64+0x38], R3 ;  /* 0x0000380304007986 */ /* 0x0001e4000c101904 */
.L_x_22:
        /* <DEDUP_REMOVED lines=9> */
.L_x_23:
[----:B------:R-:W-:-:S04]  /*0870*/  ISETP.GE.AND P6, PT, R0, 0x18, PT ;  /* 0x000000180000780c */ /* 0x000fc80003fc6270 */
[----:B------:R-:W-:Y:S01]  /*0880*/  P2R R2, PR, RZ, 0x40 ;  /* 0x00000040ff027803 */ /* 0x000fe20000000000 */
[----:B------:R-:W-:Y:S08]  /*0890*/  @!P5 BRA `(.L_x_24) ;  /* 0x00000000000cd947 */ /* 0x000ff00003800000 */
[----:B0-----:R-:W2:Y:S02]  /*08a0*/  LDG.E R3, desc[UR4][R4.64+0x40] ;  /* 0x0000400404037981 */ /* 0x001ea4000c1e1900 */
[----:B--2---:R-:W-:-:S05]  /*08b0*/  FMUL R3, R6, R3 ;  /* 0x0000000306037220 */ /* 0x004fca0000400000 */
[----:B------:R1:W-:Y:S02]  /*08c0*/  STG.E desc[UR4][R4.64+0x40], R3 ;  /* 0x0000400304007986 */ /* 0x0003e4000c101904 */
.L_x_24:
[----:B------:R-:W-:Y:S01]  /*08d0*/  ISETP.GE.AND P5, PT, R0, 0x19, PT ;  /* 0x000000190000780c */ /* 0x000fe20003fa6270 */
[----:B------:R-:W-:-:S12]  /*08e0*/  @!P4 BRA `(.L_x_25) ;  /* 0x00000000000cc947 */ /* 0x000fd80003800000 */
[----:B01----:R-:W2:Y:S02]  /*08f0*/  LDG.E R3, desc[UR4][R4.64+0x44] ;  /* 0x0000440404037981 */ /* 0x003ea4000c1e1900 */
[----:B--2---:R-:W-:-:S05]  /*0900*/  FMUL R3, R6, R3 ;  /* 0x0000000306037220 */ /* 0x004fca0000400000 */
[----:B------:R2:W-:Y:S02]  /*0910*/  STG.E desc[UR4][R4.64+0x44], R3 ;  /* 0x0000440304007986 */ /* 0x0005e4000c101904 */
.L_x_25:
[----:B------:R-:W-:Y:S01]  /*0920*/  ISETP.GE.AND P4, PT, R0, 0x1a, PT ;  /* 0x0000001a0000780c */ /* 0x000fe20003f86270 */
[----:B------:R-:W-:-:S12]  /*0930*/  @!P0 BRA `(.L_x_26) ;  /* 0x00000000000c8947 */ /* 0x000fd80003800000 */
[----:B012---:R-:W2:Y:S02]  /*0940*/  LDG.E R3, desc[UR4][R4.64+0x48] ;  /* 0x0000480404037981 */ /* 0x007ea4000c1e1900 */
[----:B--2---:R-:W-:-:S05]  /*0950*/  FMUL R3, R6, R3 ;  /* 0x0000000306037220 */ /* 0x004fca0000400000 */
[----:B------:R3:W-:Y:S02]  /*0960*/  STG.E desc[UR4][R4.64+0x48], R3 ;  /* 0x0000480304007986 */ /* 0x0007e4000c101904 */
.L_x_26:
[----:B------:R-:W-:Y:S01]  /*0970*/  ISETP.GE.AND P0, PT, R0, 0x1b, PT ;  /* 0x0000001b0000780c */ /* 0x000fe20003f06270 */
[----:B------:R-:W-:-:S12]  /*0980*/  @!P1 BRA `(.L_x_27) ;  /* 0x00000000000c9947 */ /* 0x000fd80003800000 */
[----:B0123--:R-:W2:Y:S02]  /*0990*/  LDG.E R3, desc[UR4][R4.64+0x4c] ;  /* 0x00004c0404037981 */ /* 0x00fea4000c1e1900 */
[----:B--2---:R-:W-:-:S05]  /*09a0*/  FMUL R3, R6, R3 ;  /* 0x0000000306037220 */ /* 0x004fca0000400000 */
[----:B------:R4:W-:Y:S02]  /*09b0*/  STG.E desc[UR4][R4.64+0x4c], R3 ;  /* 0x00004c0304007986 */ /* 0x0009e4000c101904 */
.L_x_27:
[----:B------:R-:W-:Y:S01]  /*09c0*/  ISETP.GE.AND P1, PT, R0, 0x1c, PT ;  /* 0x0000001c0000780c */ /* 0x000fe20003f26270 */
[----:B------:R-:W-:-:S12]  /*09d0*/  @!P2 BRA `(.L_x_28) ;  /* 0x00000000000ca947 */ /* 0x000fd80003800000 */
[----:B01234-:R-:W2:Y:S02]  /*09e0*/  LDG.E R3, desc[UR4][R4.64+0x50] ;  /* 0x0000500404037981 */ /* 0x01fea4000c1e1900 */
[----:B--2---:R-:W-:-:S05]  /*09f0*/  FMUL R3, R6, R3 ;  /* 0x0000000306037220 */ /* 0x004fca0000400000 */
[----:B------:R0:W-:Y:S02]  /*0a00*/  STG.E desc[UR4][R4.64+0x50], R3 ;  /* 0x0000500304007986 */ /* 0x0001e4000c101904 */
.L_x_28:
[----:B------:R-:W-:Y:S01]  /*0a10*/  ISETP.GE.AND P2, PT, R0, 0x1d, PT ;  /* 0x0000001d0000780c */ /* 0x000fe20003f46270 */
[----:B------:R-:W-:-:S12]  /*0a20*/  @!P3 BRA `(.L_x_29) ;  /* 0x00000000000cb947 */ /* 0x000fd80003800000 */
[----:B01234-:R-:W2:Y:S02]  /*0a30*/  LDG.E R3, desc[UR4][R4.64+0x54] ;  /* 0x0000540404037981 */ /* 0x01fea4000c1e1900 */
[----:B--2---:R-:W-:-:S05]  /*0a40*/  FMUL R3, R6, R3 ;  /* 0x0000000306037220 */ /* 0x004fca0000400000 */
[----:B------:R0:W-:Y:S02]  /*0a50*/  STG.E desc[UR4][R4.64+0x54], R3 ;  /* 0x0000540304007986 */ /* 0x0001e4000c101904 */
.L_x_29:
[C---:B------:R-:W-:Y:S02]  /*0a60*/  ISETP.GE.AND P6, PT, R0.reuse, 0x17, PT ;  /* 0x000000170000780c */ /* 0x040fe40003fc6270 */
[----:B------:R-:W-:-:S11]  /*0a70*/  ISETP.GE.AND P3, PT, R0, 0x1e, PT ;  /* 0x0000001e0000780c */ /* 0x000fd60003f66270 */
[----:B------:R-:W-:Y:S05]  /*0a80*/  @!P6 BRA `(.L_x_30) ;  /* 0x00000000000ce947 */ /* 0x000fea0003800000 */
[----:B01234-:R-:W2:Y:S02]  /*0a90*/  LDG.E R3, desc[UR4][R4.64+0x58] ;  /* 0x0000580404037981 */ /* 0x01fea4000c1e1900 */
[----:B--2---:R-:W-:-:S05]  /*0aa0*/  FMUL R3, R6, R3 ;  /* 0x0000000306037220 */ /* 0x004fca0000400000 */
[----:B------:R0:W-:Y:S02]  /*0ab0*/  STG.E desc[UR4][R4.64+0x58], R3 ;  /* 0x0000580304007986 */ /* 0x0001e4000c101904 */
.L_x_30:
        /* <DEDUP_REMOVED lines=9> */
.L_x_31:
[----:B------:R-:W-:-:S04]  /*0b50*/  ISETP.GE.AND P6, PT, R0, 0x20, PT ;  /* 0x000000200000780c */ /* 0x000fc80003fc6270 */
[----:B------:R-:W-:Y:S01]  /*0b60*/  P2R R2, PR, RZ, 0x40 ;  /* 0x00000040ff027803 */ /* 0x000fe20000000000 */
[----:B------:R-:W-:Y:S08]  /*0b70*/  @!P5 BRA `(.L_x_32) ;  /* 0x00000000000cd947 */ /* 0x000ff00003800000 */
[----:B0-----:R-:W2:Y:S02]  /*0b80*/  LDG.E R3, desc[UR4][R4.64+0x60] ;  /* 0x0000600404037981 */ /* 0x001ea4000c1e1900 */
[----:B--2---:R-:W-:-:S05]  /*0b90*/  FMUL R3, R6, R3 ;  /* 0x0000000306037220 */ /* 0x004fca0000400000 */
[----:B------:R1:W-:Y:S02]  /*0ba0*/  STG.E desc[UR4][R4.64+0x60], R3 ;  /* 0x0000600304007986 */ /* 0x0003e4000c101904 */
.L_x_32:
[----:B------:R-:W-:Y:S01]  /*0bb0*/  ISETP.GE.AND P5, PT, R0, 0x21, PT ;  /* 0x000000210000780c */ /* 0x000fe20003fa6270 */
[----:B------:R-:W-:-:S12]  /*0bc0*/  @!P4 BRA `(.L_x_33) ;  /* 0x00000000000cc947 */ /* 0x000fd80003800000 */
[----:B01----:R-:W2:Y:S02]  /*0bd0*/  LDG.E R3, desc[UR4][R4.64+0x64] ;  /* 0x0000640404037981 */ /* 0x003ea4000c1e1900 */
[----:B--2---:R-:W-:-:S05]  /*0be0*/  FMUL R3, R6, R3 ;  /* 0x0000000306037220 */ /* 0x004fca0000400000 */
[----:B------:R2:W-:Y:S02]  /*0bf0*/  STG.E desc[UR4][R4.64+0x64], R3 ;  /* 0x0000640304007986 */ /* 0x0005e4000c101904 */
.L_x_33:
[----:B------:R-:W-:Y:S01]  /*0c00*/  ISETP.GE.AND P4, PT, R0, 0x22, PT ;  /* 0x000000220000780c */ /* 0x000fe20003f86270 */
[----:B------:R-:W-:-:S12]  /*0c10*/  @!P0 BRA `(.L_x_34) ;  /* 0x00000000000c8947 */ /* 0x000fd80003800000 */
[----:B012---:R-:W2:Y:S02]  /*0c20*/  LDG.E R3, desc[UR4][R4.64+0x68] ;  /* 0x0000680404037981 */ /* 0x007ea4000c1e1900 */
[----:B--2---:R-:W-:-:S05]  /*0c30*/  FMUL R3, R6, R3 ;  /* 0x0000000306037220 */ /* 0x004fca0000400000 */
[----:B------:R3:W-:Y:S02]  /*0c40*/  STG.E desc[UR4][R4.64+0x68], R3 ;  /* 0x0000680304007986 */ /* 0x0007e4000c101904 */
.L_x_34:
[----:B------:R-:W-:Y:S01]  /*0c50*/  ISETP.GE.AND P0, PT, R0, 0x23, PT ;  /* 0x000000230000780c */ /* 0x000fe20003f06270 */
[----:B------:R-:W-:-:S12]  /*0c60*/  @!P1 BRA `(.L_x_35) ;  /* 0x00000000000c9947 */ /* 0x000fd80003800000 */
[----:B0123--:R-:W2:Y:S02]  /*0c70*/  LDG.E R3, desc[UR4][R4.64+0x6c] ;  /* 0x00006c0404037981 */ /* 0x00fea4000c1e1900 */
[----:B--2---:R-:W-:-:S05]  /*0c80*/  FMUL R3, R6, R3 ;  /* 0x0000000306037220 */ /* 0x004fca0000400000 */
[----:B------:R4:W-:Y:S02]  /*0c90*/  STG.E desc[UR4][R4.64+0x6c], R3 ;  /* 0x00006c0304007986 */ /* 0x0009e4000c101904 */
.L_x_35:
[----:B------:R-:W-:Y:S01]  /*0ca0*/  ISETP.GE.AND P1, PT, R0, 0x24, PT ;  /* 0x000000240000780c */ /* 0x000fe20003f26270 */
[----:B------:R-:W-:-:S12]  /*0cb0*/  @!P2 BRA `(.L_x_36) ;  /* 0x00000000000ca947 */ /* 0x000fd80003800000 */
[----:B01234-:R-:W2:Y:S02]  /*0cc0*/  LDG.E R3, desc[UR4][R4.64+0x70] ;  /* 0x0000700404037981 */ /* 0x01fea4000c1e1900 */
[----:B--2---:R-:W-:-:S05]  /*0cd0*/  FMUL R3, R6, R3 ;  /* 0x0000000306037220 */ /* 0x004fca0000400000 */
[----:B------:R0:W-:Y:S02]  /*0ce0*/  STG.E desc[UR4][R4.64+0x70], R3 ;  /* 0x0000700304007986 */ /* 0x0001e4000c101904 */
.L_x_36:
[----:B------:R-:W-:Y:S01]  /*0cf0*/  ISETP.GE.AND P2, PT, R0, 0x25, PT ;  /* 0x000000250000780c */ /* 0x000fe20003f46270 */
[----:B------:R-:W-:-:S12]  /*0d00*/  @!P3 BRA `(.L_x_37) ;  /* 0x00000000000cb947 */ /* 0x000fd80003800000 */
[----:B01234-:R-:W2:Y:S02]  /*0d10*/  LDG.E R3, desc[UR4][R4.64+0x74] ;  /* 0x0000740404037981 */ /* 0x01fea4000c1e1900 */
[----:B--2---:R-:W-:-:S05]  /*0d20*/  FMUL R3, R6, R3 ;  /* 0x0000000306037220 */ /* 0x004fca0000400000 */
[----:B------:R0:W-:Y:S02]  /*0d30*/  STG.E desc[UR4][R4.64+0x74], R3 ;  /* 0x0000740304007986 */ /* 0x0001e4000c101904 */
.L_x_37:
[C---:B------:R-:W-:Y:S02]  /*0d40*/  ISETP.GE.AND P6, PT, R0.reuse, 0x1f, PT ;  /* 0x0000001f0000780c */ /* 0x040fe40003fc6270 */
[----:B------:R-:W-:-:S11]  /*0d50*/  ISETP.GE.AND P3, PT, R0, 0x26, PT ;  /* 0x000000260000780c */ /* 0x000fd60003f66270 */
[----:B------:R-:W-:Y:S05]  /*0d60*/  @!P6 BRA `(.L_x_38) ;  /* 0x00000000000ce947 */ /* 0x000fea0003800000 */
[----:B01234-:R-:W2:Y:S02]  /*0d70*/  LDG.E R3, desc[UR4][R4.64+0x78] ;  /* 0x0000780404037981 */ /* 0x01fea4000c1e1900 */
[----:B--2---:R-:W-:-:S05]  /*0d80*/  FMUL R3, R6, R3 ;  /* 0x0000000306037220 */ /* 0x004fca0000400000 */
[----:B------:R0:W-:Y:S02]  /*0d90*/  STG.E desc[UR4][R4.64+0x78], R3 ;  /* 0x0000780304007986 */ /* 0x0001e4000c101904 */
.L_x_38:
        /* <DEDUP_REMOVED lines=9> */
.L_x_39:
[----:B------:R-:W-:-:S04]  /*0e30*/  ISETP.GE.AND P6, PT, R0, 0x28, PT ;  /* 0x000000280000780c */ /* 0x000fc80003fc6270 */
[----:B------:R-:W-:Y:S01]  /*0e40*/  P2R R2, PR, RZ, 0x40 ;  /* 0x00000040ff027803 */ /* 0x000fe20000000000 */
[----:B------:R-:W-:Y:S08]  /*0e50*/  @!P5 BRA `(.L_x_40) ;  /* 0x00000000000cd947 */ /* 0x000ff00003800000 */
[----:B0-----:R-:W2:Y:S02]  /*0e60*/  LDG.E R3, desc[UR4][R4.64+0x80] ;  /* 0x0000800404037981 */ /* 0x001ea4000c1e1900 */
[----:B--2---:R-:W-:-:S05]  /*0e70*/  FMUL R3, R6, R3 ;  /* 0x0000000306037220 */ /* 0x004fca0000400000 */
[----:B------:R1:W-:Y:S02]  /*0e80*/  STG.E desc[UR4][R4.64+0x80], R3 ;  /* 0x0000800304007986 */ /* 0x0003e4000c101904 */
.L_x_40:
[----:B------:R-:W-:Y:S01]  /*0e90*/  ISETP.GE.AND P5, PT, R0, 0x29, PT ;  /* 0x000000290000780c */ /* 0x000fe20003fa6270 */
[----:B------:R-:W-:-:S12]  /*0ea0*/  @!P4 BRA `(.L_x_41) ;  /* 0x00000000000cc947 */ /* 0x000fd80003800000 */
[----:B01----:R-:W2:Y:S02]  /*0eb0*/  LDG.E R3, desc[UR4][R4.64+0x84] ;  /* 0x0000840404037981 */ /* 0x003ea4000c1e1900 */
[----:B--2---:R-:W-:-:S05]  /*0ec0*/  FMUL R3, R6, R3 ;  /* 0x0000000306037220 */ /* 0x004fca0000400000 */
[----:B------:R2:W-:Y:S02]  /*0ed0*/  STG.E desc[UR4][R4.64+0x84], R3 ;  /* 0x0000840304007986 */ /* 0x0005e4000c101904 */
.L_x_41:
[----:B------:R-:W-:Y:S01]  /*0ee0*/  ISETP.GE.AND P4, PT, R0, 0x2a, PT ;  /* 0x0000002a0000780c */ /* 0x000fe20003f86270 */
[----:B------:R-:W-:-:S12]  /*0ef0*/  @!P0 BRA `(.L_x_42) ;  /* 0x00000000000c8947 */ /* 0x000fd80003800000 */
[----:B012---:R-:W2:Y:S02]  /*0f00*/  LDG.E R3, desc[UR4][R4.64+0x88] ;  /* 0x0000880404037981 */ /* 0x007ea4000c1e1900 */
[----:B--2---:R-:W-:-:S05]  /*0f10*/  FMUL R3, R6, R3 ;  /* 0x0000000306037220 */ /* 0x004fca0000400000 */
[----:B------:R3:W-:Y:S02]  /*0f20*/  STG.E desc[UR4][R4.64+0x88], R3 ;  /* 0x0000880304007986 */ /* 0x0007e4000c101904 */
.L_x_42:
[----:B------:R-:W-:Y:S01]  /*0f30*/  ISETP.GE.AND P0, PT, R0, 0x2b, PT ;  /* 0x0000002b0000780c */ /* 0x000fe20003f06270 */
[----:B------:R-:W-:-:S12]  /*0f40*/  @!P1 BRA `(.L_x_43) ;  /* 0x00000000000c9947 */ /* 0x000fd80003800000 */
[----:B0123--:R-:W2:Y:S02]  /*0f50*/  LDG.E R3, desc[UR4][R4.64+0x8c] ;  /* 0x00008c0404037981 */ /* 0x00fea4000c1e1900 */
[----:B--2---:R-:W-:-:S05]  /*0f60*/  FMUL R3, R6, R3 ;  /* 0x0000000306037220 */ /* 0x004fca0000400000 */
[----:B------:R4:W-:Y:S02]  /*0f70*/  STG.E desc[UR4][R4.64+0x8c], R3 ;  /* 0x00008c0304007986 */ /* 0x0009e4000c101904 */
.L_x_43:
[----:B------:R-:W-:Y:S01]  /*0f80*/  ISETP.GE.AND P1, PT, R0, 0x2c, PT ;  /* 0x0000002c0000780c */ /* 0x000fe20003f26270 */
[----:B------:R-:W-:-:S12]  /*0f90*/  @!P2 BRA `(.L_x_44) ;  /* 0x00000000000ca947 */ /* 0x000fd80003800000 */
[----:B01234-:R-:W2:Y:S02]  /*0fa0*/  LDG.E R3, desc[UR4][R4.64+0x90] ;  /* 0x0000900404037981 */ /* 0x01fea4000c1e1900 */
[----:B--2---:R-:W-:-:S05]  /*0fb0*/  FMUL R3, R6, R3 ;  /* 0x0000000306037220 */ /* 0x004fca0000400000 */
[----:B------:R0:W-:Y:S02]  /*0fc0*/  STG.E desc[UR4][R4.64+0x90], R3 ;  /* 0x0000900304007986 */ /* 0x0001e4000c101904 */
.L_x_44:
[----:B------:R-:W-:Y:S01]  /*0fd0*/  ISETP.GE.AND P2, PT, R0, 0x2d, PT ;  /* 0x0000002d0000780c */ /* 0x000fe20003f46270 */
[----:B------:R-:W-:-:S12]  /*0fe0*/  @!P3 BRA `(.L_x_45) ;  /* 0x00000000000cb947 */ /* 0x000fd80003800000 */
[----:B01234-:R-:W2:Y:S02]  /*0ff0*/  LDG.E R3, desc[UR4][R4.64+0x94] ;  /* 0x0000940404037981 */ /* 0x01fea4000c1e1900 */
[----:B--2---:R-:W-:-:S05]  /*1000*/  FMUL R3, R6, R3 ;  /* 0x0000000306037220 */ /* 0x004fca0000400000 */
[----:B------:R0:W-:Y:S02]  /*1010*/  STG.E desc[UR4][R4.64+0x94], R3 ;  /* 0x0000940304007986 */ /* 0x0001e4000c101904 */
.L_x_45:
[C---:B------:R-:W-:Y:S02]  /*1020*/  ISETP.GE.AND P6, PT, R0.reuse, 0x27, PT ;  /* 0x000000270000780c */ /* 0x040fe40003fc6270 */
[----:B------:R-:W-:-:S11]  /*1030*/  ISETP.GE.AND P3, PT, R0, 0x2e, PT ;  /* 0x0000002e0000780c */ /* 0x000fd60003f66270 */
[----:B------:R-:W-:Y:S05]  /*1040*/  @!P6 BRA `(.L_x_46) ;  /* 0x00000000000ce947 */ /* 0x000fea0003800000 */
[----:B01234-:R-:W2:Y:S02]  /*1050*/  LDG.E R3, desc[UR4][R4.64+0x98] ;  /* 0x0000980404037981 */ /* 0x01fea4000c1e1900 */
[----:B--2---:R-:W-:-:S05]  /*1060*/  FMUL R3, R6, R3 ;  /* 0x0000000306037220 */ /* 0x004fca0000400000 */
[----:B------:R0:W-:Y:S02]  /*1070*/  STG.E desc[UR4][R4.64+0x98], R3 ;  /* 0x0000980304007986 */ /* 0x0001e4000c101904 */
.L_x_46:
        /* <DEDUP_REMOVED lines=9> */
.L_x_47:
[----:B------:R-:W-:-:S04]  /*1110*/  ISETP.GE.AND P6, PT, R0, 0x30, PT ;  /* 0x000000300000780c */ /* 0x000fc80003fc6270 */
[----:B------:R-:W-:Y:S01]  /*1120*/  P2R R2, PR, RZ, 0x40 ;  /* 0x00000040ff027803 */ /* 0x000fe20000000000 */
[----:B------:R-:W-:Y:S08]  /*1130*/  @!P5 BRA `(.L_x_48) ;  /* 0x00000000000cd947 */ /* 0x000ff00003800000 */
[----:B0-----:R-:W2:Y:S02]  /*1140*/  LDG.E R3, desc[UR4][R4.64+0xa0] ;  /* 0x0000a00404037981 */ /* 0x001ea4000c1e1900 */
[----:B--2---:R-:W-:-:S05]  /*1150*/  FMUL R3, R6, R3 ;  /* 0x0000000306037220 */ /* 0x004fca0000400000 */
[----:B------:R1:W-:Y:S02]  /*1160*/  STG.E desc[UR4][R4.64+0xa0], R3 ;  /* 0x0000a00304007986 */ /* 0x0003e4000c101904 */
.L_x_48:
[----:B------:R-:W-:Y:S01]  /*1170*/  ISETP.GE.AND P5, PT, R0, 0x31, PT ;  /* 0x000000310000780c */ /* 0x000fe20003fa6270 */
[----:B------:R-:W-:-:S12]  /*1180*/  @!P4 BRA `(.L_x_49) ;  /* 0x00000000000cc947 */ /* 0x000fd80003800000 */
[----:B01----:R-:W2:Y:S02]  /*1190*/  LDG.E R3, desc[UR4][R4.64+0xa4] ;  /* 0x0000a40404037981 */ /* 0x003ea4000c1e1900 */
[----:B--2---:R-:W-:-:S05]  /*11a0*/  FMUL R3, R6, R3 ;  /* 0x0000000306037220 */ /* 0x004fca0000400000 */
[----:B------:R2:W-:Y:S02]  /*11b0*/  STG.E desc[UR4][R4.64+0xa4], R3 ;  /* 0x0000a40304007986 */ /* 0x0005e4000c101904 */
.L_x_49:
[----:B------:R-:W-:Y:S01]  /*11c0*/  ISETP.GE.AND P4, PT, R0, 0x32, PT ;  /* 0x000000320000780c */ /* 0x000fe20003f86270 */
[----:B------:R-:W-:-:S12]  /*11d0*/  @!P0 BRA `(.L_x_50) ;  /* 0x00000000000c8947 */ /* 0x000fd80003800000 */
[----:B012---:R-:W2:Y:S02]  /*11e0*/  LDG.E R3, desc[UR4][R4.64+0xa8] ;  /* 0x0000a80404037981 */ /* 0x007ea4000c1e1900 */
[----:B--2---:R-:W-:-:S05]  /*11f0*/  FMUL R3, R6, R3 ;  /* 0x0000000306037220 */ /* 0x004fca0000400000 */
[----:B------:R3:W-:Y:S02]  /*1200*/  STG.E desc[UR4][R4.64+0xa8], R3 ;  /* 0x0000a80304007986 */ /* 0x0007e4000c101904 */
.L_x_50:
[----:B------:R-:W-:Y:S01]  /*1210*/  ISETP.GE.AND P0, PT, R0, 0x33, PT ;  /* 0x000000330000780c */ /* 0x000fe20003f06270 */
[----:B------:R-:W-:-:S12]  /*1220*/  @!P1 BRA `(.L_x_51) ;  /* 0x00000000000c9947 */ /* 0x000fd80003800000 */
[----:B0123--:R-:W2:Y:S02]  /*1230*/  LDG.E R3, desc[UR4][R4.64+0xac] ;  /* 0x0000ac0404037981 */ /* 0x00fea4000c1e1900 */
[----:B--2---:R-:W-:-:S05]  /*1240*/  FMUL R3, R6, R3 ;  /* 0x0000000306037220 */ /* 0x004fca0000400000 */
[----:B------:R4:W-:Y:S02]  /*1250*/  STG.E desc[UR4][R4.64+0xac], R3 ;  /* 0x0000ac0304007986 */ /* 0x0009e4000c101904 */
.L_x_51:
[----:B------:R-:W-:Y:S01]  /*1260*/  ISETP.GE.AND P1, PT, R0, 0x34, PT ;  /* 0x000000340000780c */ /* 0x000fe20003f26270 */
[----:B------:R-:W-:-:S12]  /*1270*/  @!P2 BRA `(.L_x_52) ;  /* 0x00000000000ca947 */ /* 0x000fd80003800000 */
[----:B01234-:R-:W2:Y:S02]  /*1280*/  LDG.E R3, desc[UR4][R4.64+0xb0] ;  /* 0x0000b00404037981 */ /* 0x01fea4000c1e1900 */
[----:B--2---:R-:W-:-:S05]  /*1290*/  FMUL R3, R6, R3 ;  /* 0x0000000306037220 */ /* 0x004fca0000400000 */
[----:B------:R0:W-:Y:S02]  /*12a0*/  STG.E desc[UR4][R4.64+0xb0], R3 ;  /* 0x0000b00304007986 */ /* 0x0001e4000c101904 */
.L_x_52:
[----:B------:R-:W-:Y:S01]  /*12b0*/  ISETP.GE.AND P2, PT, R0, 0x35, PT ;  /* 0x000000350000780c */ /* 0x000fe20003f46270 */
[----:B------:R-:W-:-:S12]  /*12c0*/  @!P3 BRA `(.L_x_53) ;  /* 0x00000000000cb947 */ /* 0x000fd80003800000 */
[----:B01234-:R-:W2:Y:S02]  /*12d0*/  LDG.E R3, desc[UR4][R4.64+0xb4] ;  /* 0x0000b40404037981 */ /* 0x01fea4000c1e1900 */
[----:B--2---:R-:W-:-:S05]  /*12e0*/  FMUL R3, R6, R3 ;  /* 0x0000000306037220 */ /* 0x004fca0000400000 */
[----:B------:R0:W-:Y:S02]  /*12f0*/  STG.E desc[UR4][R4.64+0xb4], R3 ;  /* 0x0000b40304007986 */ /* 0x0001e4000c101904 */
.L_x_53:
[C---:B------:R-:W-:Y:S02]  /*1300*/  ISETP.GE.AND P6, PT, R0.reuse, 0x2f, PT ;  /* 0x0000002f0000780c */ /* 0x040fe40003fc6270 */
[----:B------:R-:W-:-:S11]  /*1310*/  ISETP.GE.AND P3, PT, R0, 0x36, PT ;  /* 0x000000360000780c */ /* 0x000fd60003f66270 */
[----:B------:R-:W-:Y:S05]  /*1320*/  @!P6 BRA `(.L_x_54) ;  /* 0x00000000000ce947 */ /* 0x000fea0003800000 */
[----:B01234-:R-:W2:Y:S02]  /*1330*/  LDG.E R3, desc[UR4][R4.64+0xb8] ;  /* 0x0000b80404037981 */ /* 0x01fea4000c1e1900 */
[----:B--2---:R-:W-:-:S05]  /*1340*/  FMUL R3, R6, R3 ;  /* 0x0000000306037220 */ /* 0x004fca0000400000 */
[----:B------:R0:W-:Y:S02]  /*1350*/  STG.E desc[UR4][R4.64+0xb8], R3 ;  /* 0x0000b80304007986 */ /* 0x0001e4000c101904 */
.L_x_54:
        /* <DEDUP_REMOVED lines=9> */
.L_x_55:
[----:B------:R-:W-:-:S04]  /*13f0*/  ISETP.GE.AND P6, PT, R0, 0x38, PT ;  /* 0x000000380000780c */ /* 0x000fc80003fc6270 */
[----:B------:R-:W-:Y:S01]  /*1400*/  P2R R2, PR, RZ, 0x40 ;  /* 0x00000040ff027803 */ /* 0x000fe20000000000 */
[----:B------:R-:W-:Y:S08]  /*1410*/  @!P5 BRA `(.L_x_56) ;  /* 0x00000000000cd947 */ /* 0x000ff00003800000 */
[----:B0-----:R-:W2:Y:S02]  /*1420*/  LDG.E R3, desc[UR4][R4.64+0xc0] ;  /* 0x0000c00404037981 */ /* 0x001ea4000c1e1900 */
[----:B--2---:R-:W-:-:S05]  /*1430*/  FMUL R3, R6, R3 ;  /* 0x0000000306037220 */ /* 0x004fca0000400000 */
[----:B------:R1:W-:Y:S02]  /*1440*/  STG.E desc[UR4][R4.64+0xc0], R3 ;  /* 0x0000c00304007986 */ /* 0x0003e4000c101904 */
.L_x_56:
[----:B------:R-:W-:Y:S01]  /*1450*/  ISETP.GE.AND P6, PT, R0, 0x39, PT ;  /* 0x000000390000780c */ /* 0x000fe20003fc6270 */
[----:B------:R-:W-:-:S12]  /*1460*/  @!P4 BRA `(.L_x_57) ;  /* 0x00000000000cc947 */ /* 0x000fd80003800000 */
[----:B01----:R-:W2:Y:S02]  /*1470*/  LDG.E R3, desc[UR4][R4.64+0xc4] ;  /* 0x0000c40404037981 */ /* 0x003ea4000c1e1900 */
[----:B--2---:R-:W-:-:S05]  /*1480*/  FMUL R3, R6, R3 ;  /* 0x0000000306037220 */ /* 0x004fca0000400000 */
[----:B------:R2:W-:Y:S02]  /*1490*/  STG.E desc[UR4][R4.64+0xc4], R3 ;  /* 0x0000c40304007986 */ /* 0x0005e4000c101904 */
.L_x_57:
[----:B------:R-:W-:-:S04]  /*14a0*/  ISETP.GE.AND P4, PT, R0, 0x3a, PT ;  /* 0x0000003a0000780c */ /* 0x000fc80003f86270 */
[----:B------:R-:W-:Y:S01]  /*14b0*/  P2R R2, PR, RZ, 0x10 ;  /* 0x00000010ff027803 */ /* 0x000fe20000000000 */
[----:B------:R-:W-:Y:S08]  /*14c0*/  @!P0 BRA `(.L_x_58) ;  /* 0x00000000000c8947 */ /* 0x000ff00003800000 */
[----:B012---:R-:W2:Y:S02]  /*14d0*/  LDG.E R3, desc[UR4][R4.64+0xc8] ;  /* 0x0000c80404037981 */ /* 0x007ea4000c1e1900 */
[----:B--2---:R-:W-:-:S05]  /*14e0*/  FMUL R3, R6, R3 ;  /* 0x0000000306037220 */ /* 0x004fca0000400000 */
[----:B------:R3:W-:Y:S02]  /*14f0*/  STG.E desc[UR4][R4.64+0xc8], R3 ;  /* 0x0000c80304007986 */ /* 0x0007e4000c101904 */
.L_x_58:
[----:B------:R-:W-:Y:S01]  /*1500*/  ISETP.GE.AND P0, PT, R0, 0x3b, PT ;  /* 0x0000003b0000780c */ /* 0x000fe20003f06270 */
[----:B------:R-:W-:-:S12]  /*1510*/  @!P1 BRA `(.L_x_59) ;  /* 0x00000000000c9947 */ /* 0x000fd80003800000 */
[----:B0123--:R-:W2:Y:S02]  /*1520*/  LDG.E R3, desc[UR4][R4.64+0xcc] ;  /* 0x0000cc0404037981 */ /* 0x00fea4000c1e1900 */
[----:B--2---:R-:W-:-:S05]  /*1530*/  FMUL R3, R6, R3 ;  /* 0x0000000306037220 */ /* 0x004fca0000400000 */
[----:B------:R4:W-:Y:S02]  /*1540*/  STG.E desc[UR4][R4.64+0xcc], R3 ;  /* 0x0000cc0304007986 */ /* 0x0009e4000c101904 */
.L_x_59:
[----:B------:R-:W-:Y:S01]  /*1550*/  ISETP.GE.AND P1, PT, R0, 0x3c, PT ;  /* 0x0000003c0000780c */ /* 0x000fe20003f26270 */
[----:B------:R-:W-:-:S12]  /*1560*/  @!P2 BRA `(.L_x_60) ;  /* 0x00000000000ca947 */ /* 0x000fd80003800000 */
[----:B01234-:R-:W2:Y:S02]  /*1570*/  LDG.E R3, desc[UR4][R4.64+0xd0] ;  /* 0x0000d00404037981 */ /* 0x01fea4000c1e1900 */
[----:B--2---:R-:W-:-:S05]  /*1580*/  FMUL R3, R6, R3 ;  /* 0x0000000306037220 */ /* 0x004fca0000400000 */
[----:B------:R0:W-:Y:S02]  /*1590*/  STG.E desc[UR4][R4.64+0xd0], R3 ;  /* 0x0000d00304007986 */ /* 0x0001e4000c101904 */
.L_x_60:
[----:B------:R-:W-:Y:S01]  /*15a0*/  ISETP.GE.AND P2, PT, R0, 0x3d, PT ;  /* 0x0000003d0000780c */ /* 0x000fe20003f46270 */
[----:B------:R-:W-:-:S12]  /*15b0*/  @!P3 BRA `(.L_x_61) ;  /* 0x00000000000cb947 */ /* 0x000fd80003800000 */
[----:B01234-:R-:W2:Y:S02]  /*15c0*/  LDG.E R3, desc[UR4][R4.64+0xd4] ;  /* 0x0000d40404037981 */ /* 0x01fea4000c1e1900 */
[----:B--2---:R-:W-:-:S05]  /*15d0*/  FMUL R3, R6, R3 ;  /* 0x0000000306037220 */ /* 0x004fca0000400000 */
[----:B------:R0:W-:Y:S02]  /*15e0*/  STG.E desc[UR4][R4.64+0xd4], R3 ;  /* 0x0000d40304007986 */ /* 0x0001e4000c101904 */
.L_x_61:
[C---:B------:R-:W-:Y:S02]  /*15f0*/  ISETP.GE.AND P4, PT, R0.reuse, 0x37, PT ;  /* 0x000000370000780c */ /* 0x040fe40003f86270 */
[----:B------:R-:W-:-:S11]  /*1600*/  ISETP.GE.AND P3, PT, R0, 0x3e, PT ;  /* 0x0000003e0000780c */ /* 0x000fd60003f66270 */
[----:B------:R-:W-:Y:S05]  /*1610*/  @!P4 BRA `(.L_x_62) ;  /* 0x00000000000cc947 */ /* 0x000fea0003800000 */
[----:B01234-:R-:W2:Y:S02]  /*1620*/  LDG.E R3, desc[UR4][R4.64+0xd8] ;  /* 0x0000d80404037981 */ /* 0x01fea4000c1e1900 */
[----:B--2---:R-:W-:-:S05]  /*1630*/  FMUL R3, R6, R3 ;  /* 0x0000000306037220 */ /* 0x004fca0000400000 */
[----:B------:R0:W-:Y:S02]  /*1640*/  STG.E desc[UR4][R4.64+0xd8], R3 ;  /* 0x0000d80304007986 */ /* 0x0001e4000c101904 */
.L_x_62:
[C---:B------:R-:W-:Y:S02]  /*1650*/  ISETP.GE.AND P5, PT, R0.reuse, 0x38, PT ;  /* 0x000000380000780c */ /* 0x040fe40003fa6270 */
[----:B------:R-:W-:-:S11]  /*1660*/  ISETP.GE.AND P4, PT, R0, 0x3f, PT ;  /* 0x0000003f0000780c */ /* 0x000fd60003f86270 */
[----:B------:R-:W-:Y:S05]  /*1670*/  @!P5 BRA `(.L_x_63) ;  /* 0x00000000000cd947 */ /* 0x000fea0003800000 */
[----:B01234-:R-:W2:Y:S02]  /*1680*/  LDG.E R3, desc[UR4][R4.64+0xdc] ;  /* 0x0000dc0404037981 */ /* 0x01fea4000c1e1900 */
[----:B--2---:R-:W-:-:S05]  /*1690*/  FMUL R3, R6, R3 ;  /* 0x0000000306037220 */ /* 0x004fca0000400000 */
[----:B------:R0:W-:Y:S02]  /*16a0*/  STG.E desc[UR4][R4.64+0xdc], R3 ;  /* 0x0000dc0304007986 */ /* 0x0001e4000c101904 */
.L_x_63:
[----:B------:R-:W-:Y:S01]  /*16b0*/  ISETP.GE.AND P5, PT, R0, 0x40, PT ;  /* 0x000000400000780c */ /* 0x000fe20003fa6270 */
[----:B------:R-:W-:-:S12]  /*16c0*/  @!P6 BRA `(.L_x_64) ;  /* 0x00000000000ce947 */ /* 0x000fd80003800000 */
[----:B01234-:R-:W2:Y:S02]  /*16d0*/  LDG.E R3, desc[UR4][R4.64+0xe0] ;  /* 0x0000e00404037981 */ /* 0x01fea4000c1e1900 */
[----:B--2---:R-:W-:-:S05]  /*16e0*/  FMUL R3, R6, R3 ;  /* 0x0000000306037220 */ /* 0x004fca0000400000 */
[----:B------:R0:W-:Y:S02]  /*16f0*/  STG.E desc[UR4][R4.64+0xe0], R3 ;  /* 0x0000e00304007986 */ /* 0x0001e4000c101904 */
.L_x_64:
[----:B------:R-:W-:-:S13]  /*1700*/  ISETP.GE.AND P6, PT, R0, 0x3a, PT ;  /* 0x0000003a0000780c */ /* 0x000fda0003fc6270 */
[----:B------:R-:W-:Y:S05]  /*1710*/  @!P6 BRA `(.L_x_65) ;  /* 0x00000000000ce947 */ /* 0x000fea0003800000 */
[----:B01234-:R-:W2:Y:S02]  /*1720*/  LDG.E R3, desc[UR4][R4.64+0xe4] ;  /* 0x0000e40404037981 */ /* 0x01fea4000c1e1900 */
[----:B--2---:R-:W-:-:S05]  /*1730*/  FMUL R3, R6, R3 ;  /* 0x0000000306037220 */ /* 0x004fca0000400000 */
[----:B------:R0:W-:Y:S02]  /*1740*/  STG.E desc[UR4][R4.64+0xe4], R3 ;  /* 0x0000e40304007986 */ /* 0x0001e4000c101904 */
.L_x_65:
[----:B------:R-:W-:Y:S05]  /*1750*/  @!P0 BRA `(.L_x_66) ;  /* 0x00000000000c8947 */ /* 0x000fea0003800000 */
[----:B01234-:R-:W2:Y:S02]  /*1760*/  LDG.E R3, desc[UR4][R4.64+0xe8] ;  /* 0x0000e80404037981 */ /* 0x01fea4000c1e1900 */
[----:B--2---:R-:W-:-:S05]  /*1770*/  FMUL R3, R6, R3 ;  /* 0x0000000306037220 */ /* 0x004fca0000400000 */
[----:B------:R0:W-:Y:S02]  /*1780*/  STG.E desc[UR4][R4.64+0xe8], R3 ;  /* 0x0000e80304007986 */ /* 0x0001e4000c101904 */
.L_x_66:
[----:B------:R-:W-:Y:S05]  /*1790*/  @!P1 BRA `(.L_x_67) ;  /* 0x00000000000c9947 */ /* 0x000fea0003800000 */
[----:B01234-:R-:W2:Y:S02]  /*17a0*/  LDG.E R3, desc[UR4][R4.64+0xec] ;  /* 0x0000ec0404037981 */ /* 0x01fea4000c1e1900 */
[----:B--2---:R-:W-:-:S05]  /*17b0*/  FMUL R3, R6, R3 ;  /* 0x0000000306037220 */ /* 0x004fca0000400000 */
[----:B------:R0:W-:Y:S02]  /*17c0*/  STG.E desc[UR4][R4.64+0xec], R3 ;  /* 0x0000ec0304007986 */ /* 0x0001e4000c101904 */
.L_x_67:
[----:B------:R-:W-:Y:S05]  /*17d0*/  @!P2 BRA `(.L_x_68) ;  /* 0x00000000000ca947 */ /* 0x000fea0003800000 */
[----:B01234-:R-:W2:Y:S02]  /*17e0*/  LDG.E R3, desc[UR4][R4.64+0xf0] ;  /* 0x0000f00404037981 */ /* 0x01fea4000c1e1900 */
[----:B--2---:R-:W-:-:S05]  /*17f0*/  FMUL R3, R6, R3 ;  /* 0x0000000306037220 */ /* 0x004fca0000400000 */
[----:B------:R0:W-:Y:S02]  /*1800*/  STG.E desc[UR4][R4.64+0xf0], R3 ;  /* 0x0000f00304007986 */ /* 0x0001e4000c101904 */
.L_x_68:
[----:B------:R-:W-:Y:S05]  /*1810*/  @!P3 BRA `(.L_x_69) ;  /* 0x00000000000cb947 */ /* 0x000fea0003800000 */
[----:B01234-:R-:W2:Y:S02]  /*1820*/  LDG.E R3, desc[UR4][R4.64+0xf4] ;  /* 0x0000f40404037981 */ /* 0x01fea4000c1e1900 */
[----:B--2---:R-:W-:-:S05]  /*1830*/  FMUL R3, R6, R3 ;  /* 0x0000000306037220 */ /* 0x004fca0000400000 */
[----:B------:R0:W-:Y:S02]  /*1840*/  STG.E desc[UR4][R4.64+0xf4], R3 ;  /* 0x0000f40304007986 */ /* 0x0001e4000c101904 */
.L_x_69:
[----:B------:R-:W-:Y:S05]  /*1850*/  @!P4 BRA `(.L_x_70) ;  /* 0x00000000000cc947 */ /* 0x000fea0003800000 */
[----:B01234-:R-:W2:Y:S02]  /*1860*/  LDG.E R3, desc[UR4][R4.64+0xf8] ;  /* 0x0000f80404037981 */ /* 0x01fea4000c1e1900 */
[----:B--2---:R-:W-:-:S05]  /*1870*/  FMUL R3, R6, R3 ;  /* 0x0000000306037220 */ /* 0x004fca0000400000 */
[----:B------:R0:W-:Y:S02]  /*1880*/  STG.E desc[UR4][R4.64+0xf8], R3 ;  /* 0x0000f80304007986 */ /* 0x0001e4000c101904 */
.L_x_70:
[----:B------:R-:W-:Y:S05]  /*1890*/  @!P5 EXIT ;  /* 0x000000000000d94d */ /* 0x000fea0003800000 */
[----:B01234-:R-:W2:Y:S02]  /*18a0*/  LDG.E R3, desc[UR4][R4.64+0xfc] ;  /* 0x0000fc0404037981 */ /* 0x01fea4000c1e1900 */
[----:B--2---:R-:W-:-:S05]  /*18b0*/  FMUL R3, R6, R3 ;  /* 0x0000000306037220 */ /* 0x004fca0000400000 */
[----:B------:R-:W-:Y:S01]  /*18c0*/  STG.E desc[UR4][R4.64+0xfc], R3 ;  /* 0x0000fc0304007986 */ /* 0x000fe2000c101904 */
[----:B------:R-:W-:Y:S05]  /*18d0*/  EXIT ;  /* 0x000000000000794d */ /* 0x000fea0003800000 */
.L_x_71:
        /* <DEDUP_REMOVED lines=10> */
.L_x_168:


//--------------------- .text._Z21local_partials_kernelPKfS0_S0_PfS1_S1_iiiiib --------------------------
	.section	.text._Z21local_partials_kernelPKfS0_S0_PfS1_S1_iiiiib,"ax",@progbits
	.align	128
        .global         _Z21local_partials_kernelPKfS0_S0_PfS1_S1_iiiiib
        .type           _Z21local_partials_kernelPKfS0_S0_PfS1_S1_iiiiib,@function
        .size           _Z21local_partials_kernelPKfS0_S0_PfS1_S1_iiiiib,(.L_x_169 - _Z21local_partials_kernelPKfS0_S0_PfS1_S1_iiiiib)
        .other          _Z21local_partials_kernelPKfS0_S0_PfS1_S1_iiiiib,@"STO_CUDA_ENTRY STV_DEFAULT"
_Z21local_partials_kernelPKfS0_S0_PfS1_S1_iiiiib:
.text._Z21local_partials_kernelPKfS0_S0_PfS1_S1_iiiiib:
[----:B------:R-:W0:Y:S01]  /*0000*/  LDC R1, c[0x0][0x37c] ;  /* 0x0000df00ff017b82 */ /* 0x000e220000000800 */
[----:B------:R-:W1:Y:S01]  /*0010*/  S2R R73, SR_TID.X ;  /* 0x0000000000497919 */ /* 0x000e620000002100 */
[----:B------:R-:W2:Y:S01]  /*0020*/  LDCU UR5, c[0x0][0x3b0] ;  /* 0x00007600ff0577ac */ /* 0x000ea20008000800 */
[----:B0-----:R-:W-:Y:S01]  /*0030*/  VIADD R1, R1, 0xfffffe00 ;  /* 0xfffffe0001017836 */ /* 0x001fe20000000000 */
[----:B------:R-:W-:Y:S01]  /*0040*/  LOP3.LUT R76, R76, 0xf7ffffff, RZ, 0xc0, !PT ;  /* 0xf7ffffff4c4c7812 */ /* 0x000fe200078ec0ff */
[----:B------:R-:W1:Y:S01]  /*0050*/  S2R R72, SR_CTAID.X ;  /* 0x0000000000487919 */ /* 0x000e620000002500 */
[----:B------:R-:W0:Y:S01]  /*0060*/  LDCU UR4, c[0x0][0x3b8] ;  /* 0x00007700ff0477ac */ /* 0x000e220008000800 */
[----:B------:R-:W-:Y:S01]  /*0070*/  BSSY.RECONVERGENT B0, `(.L_x_72) ;  /* 0x0000077000007945 */ /* 0x000fe20003800200 */
[----:B------:R-:W-:Y:S01]  /*0080*/  R2UR UR6, R1 ;  /* 0x00000000010672ca */ /* 0x000fe200000e0000 */
[----:B------:R-:W3:-:S12]  /*0090*/  LDCU.64 UR10, c[0x0][0x358] ;  /* 0x00006b00ff0a77ac */ /* 0x000ed80008000a00 */
[----:B------:R-:W-:Y:S01]  /*00a0*/  UIADD3 UR14, UPT, UPT, UR6, 0x100, URZ ;  /* 0x00000100060e7890 */ /* 0x000fe2000fffe0ff */
[----:B0-----:R-:W-:Y:S02]  /*00b0*/  IMAD.U32 R71, RZ, RZ, UR4 ;  /* 0x00000004ff477e24 */ /* 0x001fe4000f8e00ff */
[----:B-1----:R-:W-:-:S05]  /*00c0*/  IMAD R72, R72, 0x40, R73 ;  /* 0x0000004048487824 */ /* 0x002fca00078e0249 */
[----:B--2---:R-:W-:-:S04]  /*00d0*/  ISETP.GE.AND P0, PT, R72, UR5, PT ;  /* 0x0000000548007c0c */ /* 0x004fc8000bf06270 */
[----:B------:R-:W-:-:S04]  /*00e0*/  ISETP.LT.U32.AND P1, PT, R73, 0x40, !P0 ;  /* 0x000000404900780c */ /* 0x000fc80004721070 */
[----:B------:R-:W-:-:S09]  /*00f0*/  ISETP.LT.OR P0, PT, R71, 0x1, !P1 ;  /* 0x000000014700780c */ /* 0x000fd20004f01670 */
[----:B------:R-:W-:-:S04]  /*0100*/  @P1 LOP3.LUT R76, R76, 0x8000000, RZ, 0xfc, !PT ;  /* 0x080000004c4c1812 */ /* 0x000fc800078efcff */
[----:B---3--:R-:W-:Y:S05]  /*0110*/  @P0 BRA `(.L_x_73) ;  /* 0x0000000400b00947 */ /* 0x008fea0003800000 */
[C---:B------:R-:W-:Y:S01]  /*0120*/  VIADD R0, R71.reuse, 0xffffffff ;  /* 0xffffffff47007836 */ /* 0x040fe20000000000 */
[----:B------:R-:W-:-:S04]  /*0130*/  LOP3.LUT R6, R71, 0xf, RZ, 0xc0, !PT ;  /* 0x0000000f47067812 */ /* 0x000fc800078ec0ff */
[----:B------:R-:W-:Y:S01]  /*0140*/  ISETP.GE.U32.AND P0, PT, R0, 0xf, PT ;  /* 0x0000000f0000780c */ /* 0x000fe20003f06070 */
[----:B------:R-:W-:Y:S01]  /*0150*/  IMAD.MOV.U32 R0, RZ, RZ, RZ ;  /* 0x000000ffff007224 */ /* 0x000fe200078e00ff */
[----:B------:R-:W-:-:S11]  /*0160*/  ISETP.NE.AND P1, PT, R6, RZ, PT ;  /* 0x000000ff0600720c */ /* 0x000fd60003f25270 */
[----:B------:R-:W-:Y:S05]  /*0170*/  @!P0 BRA `(.L_x_74) ;  /* 0x0000000000848947 */ /* 0x000fea0003800000 */
[----:B------:R-:W-:Y:S01]  /*0180*/  LOP3.LUT R0, R71, 0x7ffffff0, RZ, 0xc0, !PT ;  /* 0x7ffffff047007812 */ /* 0x000fe200078ec0ff */
[----:B------:R-:W-:-:S07]  /*0190*/  IMAD.MOV.U32 R4, RZ, RZ, RZ ;  /* 0x000000ffff047224 */ /* 0x000fce00078e00ff */
.L_x_75:
[----:B0-----:R-:W0:Y:S01]  /*01a0*/  LDC.64 R2, c[0x0][0x380] ;  /* 0x0000e000ff027b82 */ /* 0x001e220000000a00 */
[----:B------:R-:W-:-:S04]  /*01b0*/  IMAD R5, R72, R71, R4 ;  /* 0x0000004748057224 */ /* 0x000fc800078e0204 */
[----:B0-----:R-:W-:-:S05]  /*01c0*/  IMAD.WIDE R2, R5, 0x4, R2 ;  /* 0x0000000405027825 */ /* 0x001fca00078e0202 */
[----:B------:R-:W2:Y:S04]  /*01d0*/  LDG.E.CONSTANT R8, desc[UR10][R2.64] ;  /* 0x0000000a02087981 */ /* 0x000ea8000c1e9900 */
[----:B------:R-:W2:Y:S04]  /*01e0*/  LDG.E.CONSTANT R9, desc[UR10][R2.64+0x4] ;  /* 0x0000040a02097981 */ /* 0x000ea8000c1e9900 */
[----:B------:R-:W2:Y:S04]  /*01f0*/  LDG.E.CONSTANT R10, desc[UR10][R2.64+0x8] ;  /* 0x0000080a020a7981 */ /* 0x000ea8000c1e9900 */
[----:B------:R-:W2:Y:S04]  /*0200*/  LDG.E.CONSTANT R11, desc[UR10][R2.64+0xc] ;  /* 0x00000c0a020b7981 */ /* 0x000ea8000c1e9900 */
[----:B------:R-:W3:Y:S04]  /*0210*/  LDG.E.CONSTANT R12, desc[UR10][R2.64+0x10] ;  /* 0x0000100a020c7981 */ /* 0x000ee8000c1e9900 */
[----:B------:R-:W3:Y:S04]  /*0220*/  LDG.E.CONSTANT R13, desc[UR10][R2.64+0x14] ;  /* 0x0000140a020d7981 */ /* 0x000ee8000c1e9900 */
[----:B------:R-:W3:Y:S04]  /*0230*/  LDG.E.CONSTANT R14, desc[UR10][R2.64+0x18] ;  /* 0x0000180a020e7981 */ /* 0x000ee8000c1e9900 */
[----:B------:R-:W3:Y:S04]  /*0240*/  LDG.E.CONSTANT R15, desc[UR10][R2.64+0x1c] ;  /* 0x00001c0a020f7981 */ /* 0x000ee8000c1e9900 */
[----:B------:R-:W4:Y:S04]  /*0250*/  LDG.E.CONSTANT R16, desc[UR10][R2.64+0x20] ;  /* 0x0000200a02107981 */ /* 0x000f28000c1e9900 */
[----:B------:R-:W4:Y:S04]  /*0260*/  LDG.E.CONSTANT R17, desc[UR10][R2.64+0x24] ;  /* 0x0000240a02117981 */ /* 0x000f28000c1e9900 */
[----:B------:R-:W4:Y:S04]  /*0270*/  LDG.E.CONSTANT R18, desc[UR10][R2.64+0x28] ;  /* 0x0000280a02127981 */ /* 0x000f28000c1e9900 */
[----:B------:R-:W4:Y:S04]  /*0280*/  LDG.E.CONSTANT R19, desc[UR10][R2.64+0x2c] ;  /* 0x00002c0a02137981 */ /* 0x000f28000c1e9900 */
[----:B------:R-:W5:Y:S04]  /*0290*/  LDG.E.CONSTANT R20, desc[UR10][R2.64+0x30] ;  /* 0x0000300a02147981 */ /* 0x000f68000c1e9900 */
[----:B------:R-:W5:Y:S04]  /*02a0*/  LDG.E.CONSTANT R21, desc[UR10][R2.64+0x34] ;  /* 0x0000340a02157981 */ /* 0x000f68000c1e9900 */
[----:B------:R-:W5:Y:S04]  /*02b0*/  LDG.E.CONSTANT R22, desc[UR10][R2.64+0x38] ;  /* 0x0000380a02167981 */ /* 0x000f68000c1e9900 */
[----:B------:R-:W5:Y:S01]  /*02c0*/  LDG.E.CONSTANT R23, desc[UR10][R2.64+0x3c] ;  /* 0x00003c0a02177981 */ /* 0x000f62000c1e9900 */
[----:B------:R-:W-:-:S02]  /*02d0*/  IMAD R5, R4, 0x4, R1 ;  /* 0x0000000404057824 */ /* 0x000fc400078e0201 */
[----:B------:R-:W-:-:S03]  /*02e0*/  VIADD R4, R4, 0x10 ;  /* 0x0000001004047836 */ /* 0x000fc60000000000 */
[----:B------:R0:W-:Y:S02]  /*02f0*/  STL.128 [R5+0x100], RZ ;  /* 0x000100ff05007387 */ /* 0x0001e40000100c00 */
[----:B------:R-:W-:Y:S02]  /*0300*/  ISETP.NE.AND P0, PT, R4, R0, PT ;  /* 0x000000000400720c */ /* 0x000fe40003f05270 */
[----:B------:R0:W-:Y:S04]  /*0310*/  STL.128 [R5+0x110], RZ ;  /* 0x000110ff05007387 */ /* 0x0001e80000100c00 */
[----:B------:R0:W-:Y:S04]  /*0320*/  STL.128 [R5+0x120], RZ ;  /* 0x000120ff05007387 */ /* 0x0001e80000100c00 */
[----:B------:R0:W-:Y:S04]  /*0330*/  STL.128 [R5+0x130], RZ ;  /* 0x000130ff05007387 */ /* 0x0001e80000100c00 */
[----:B--2---:R0:W-:Y:S04]  /*0340*/  STL.128 [R5], R8 ;  /* 0x0000000805007387 */ /* 0x0041e80000100c00 */
[----:B---3--:R0:W-:Y:S04]  /*0350*/  STL.128 [R5+0x10], R12 ;  /* 0x0000100c05007387 */ /* 0x0081e80000100c00 */
[----:B----4-:R0:W-:Y:S04]  /*0360*/  STL.128 [R5+0x20], R16 ;  /* 0x0000201005007387 */ /* 0x0101e80000100c00 */
[----:B-----5:R0:W-:Y:S01]  /*0370*/  STL.128 [R5+0x30], R20 ;  /* 0x0000301405007387 */ /* 0x0201e20000100c00 */
[----:B------:R-:W-:Y:S05]  /*0380*/  @P0 BRA `(.L_x_75) ;  /* 0xfffffffc00840947 */ /* 0x000fea000383ffff */
.L_x_74:
[----:B------:R-:W-:Y:S05]  /*0390*/  @!P1 BRA `(.L_x_73) ;  /* 0x0000000400109947 */ /* 0x000fea0003800000 */
[----:B------:R-:W-:Y:S02]  /*03a0*/  ISETP.GE.U32.AND P0, PT, R6, 0x8, PT ;  /* 0x000000080600780c */ /* 0x000fe40003f06070 */
[----:B------:R-:W-:-:S04]  /*03b0*/  LOP3.LUT R7, R71, 0x7, RZ, 0xc0, !PT ;  /* 0x0000000747077812 */ /* 0x000fc800078ec0ff */
[----:B------:R-:W-:-:S07]  /*03c0*/  ISETP.NE.AND P1, PT, R7, RZ, PT ;  /* 0x000000ff0700720c */ /* 0x000fce0003f25270 */
[----:B------:R-:W-:Y:S06]  /*03d0*/  @!P0 BRA `(.L_x_76) ;  /* 0x0000000000748947 */ /* 0x000fec0003800000 */
[----:B------:R-:W1:Y:S01]  /*03e0*/  LDC.64 R2, c[0x0][0x380] ;  /* 0x0000e000ff027b82 */ /* 0x000e620000000a00 */
[----:B0-----:R-:W-:-:S04]  /*03f0*/  IMAD R5, R72, R71, R0 ;  /* 0x0000004748057224 */ /* 0x001fc800078e0200 */
[----:B-1----:R-:W-:-:S05]  /*0400*/  IMAD.WIDE R2, R5, 0x4, R2 ;  /* 0x0000000405027825 */ /* 0x002fca00078e0202 */
[----:B------:R-:W2:Y:S04]  /*0410*/  LDG.E.CONSTANT R4, desc[UR10][R2.64] ;  /* 0x0000000a02047981 */ /* 0x000ea8000c1e9900 */
[----:B------:R-:W3:Y:S04]  /*0420*/  LDG.E.CONSTANT R6, desc[UR10][R2.64+0x4] ;  /* 0x0000040a02067981 */ /* 0x000ee8000c1e9900 */
[----:B------:R-:W4:Y:S04]  /*0430*/  LDG.E.CONSTANT R8, desc[UR10][R2.64+0x8] ;  /* 0x0000080a02087981 */ /* 0x000f28000c1e9900 */
[----:B------:R-:W5:Y:S04]  /*0440*/  LDG.E.CONSTANT R10, desc[UR10][R2.64+0xc] ;  /* 0x00000c0a020a7981 */ /* 0x000f68000c1e9900 */
[----:B------:R-:W5:Y:S04]  /*0450*/  LDG.E.CONSTANT R12, desc[UR10][R2.64+0x10] ;  /* 0x0000100a020c7981 */ /* 0x000f68000c1e9900 */
[----:B------:R-:W5:Y:S04]  /*0460*/  LDG.E.CONSTANT R14, desc[UR10][R2.64+0x14] ;  /* 0x0000140a020e7981 */ /* 0x000f68000c1e9900 */
[----:B------:R-:W5:Y:S04]  /*0470*/  LDG.E.CONSTANT R16, desc[UR10][R2.64+0x18] ;  /* 0x0000180a02107981 */ /* 0x000f68000c1e9900 */
[----:B------:R-:W5:Y:S01]  /*0480*/  LDG.E.CONSTANT R18, desc[UR10][R2.64+0x1c] ;  /* 0x00001c0a02127981 */ /* 0x000f62000c1e9900 */
[----:B------:R-:W-:-:S02]  /*0490*/  IMAD R5, R0, 0x4, R1 ;  /* 0x0000000400057824 */ /* 0x000fc400078e0201 */
[----:B------:R-:W-:-:S03]  /*04a0*/  VIADD R0, R0, 0x8 ;  /* 0x0000000800007836 */ /* 0x000fc60000000000 */
[----:B------:R1:W-:Y:S04]  /*04b0*/  STL [R5+0x100], RZ ;  /* 0x000100ff05007387 */ /* 0x0003e80000100800 */
[----:B------:R1:W-:Y:S04]  /*04c0*/  STL [R5+0x104], RZ ;  /* 0x000104ff05007387 */ /* 0x0003e80000100800 */
[----:B------:R1:W-:Y:S04]  /*04d0*/  STL [R5+0x108], RZ ;  /* 0x000108ff05007387 */ /* 0x0003e80000100800 */
[----:B------:R1:W-:Y:S04]  /*04e0*/  STL [R5+0x10c], RZ ;  /* 0x00010cff05007387 */ /* 0x0003e80000100800 */
[----:B------:R1:W-:Y:S04]  /*04f0*/  STL [R5+0x110], RZ ;  /* 0x000110ff05007387 */ /* 0x0003e80000100800 */
[----:B------:R1:W-:Y:S04]  /*0500*/  STL [R5+0x114], RZ ;  /* 0x000114ff05007387 */ /* 0x0003e80000100800 */
[----:B------:R1:W-:Y:S04]  /*0510*/  STL [R5+0x118], RZ ;  /* 0x000118ff05007387 */ /* 0x0003e80000100800 */
[----:B------:R1:W-:Y:S04]  /*0520*/  STL [R5+0x11c], RZ ;  /* 0x00011cff05007387 */ /* 0x0003e80000100800 */
[----:B--2---:R1:W-:Y:S04]  /*0530*/  STL [R5], R4 ;  /* 0x0000000405007387 */ /* 0x0043e80000100800 */
[----:B---3--:R1:W-:Y:S04]  /*0540*/  STL [R5+0x4], R6 ;  /* 0x0000040605007387 */ /* 0x0083e80000100800 */
[----:B----4-:R1:W-:Y:S04]  /*0550*/  STL [R5+0x8], R8 ;  /* 0x0000080805007387 */ /* 0x0103e80000100800 */
[----:B-----5:R1:W-:Y:S04]  /*0560*/  STL [R5+0xc], R10 ;  /* 0x00000c0a05007387 */ /* 0x0203e80000100800 */
[----:B------:R1:W-:Y:S04]  /*0570*/  STL [R5+0x10], R12 ;  /* 0x0000100c05007387 */ /* 0x0003e80000100800 */
[----:B------:R1:W-:Y:S04]  /*0580*/  STL [R5+0x14], R14 ;  /* 0x0000140e05007387 */ /* 0x0003e80000100800 */
[----:B------:R1:W-:Y:S04]  /*0590*/  STL [R5+0x18], R16 ;  /* 0x0000181005007387 */ /* 0x0003e80000100800 */
[----:B------:R1:W-:Y:S02]  /*05a0*/  STL [R5+0x1c], R18 ;  /* 0x00001c1205007387 */ /* 0x0003e40000100800 */
.L_x_76:
[----:B------:R-:W-:Y:S05]  /*05b0*/  @!P1 BRA `(.L_x_73) ;  /* 0x0000000000889947 */ /* 0x000fea0003800000 */
[----:B------:R-:W-:Y:S02]  /*05c0*/  ISETP.GE.U32.AND P0, PT, R7, 0x4, PT ;  /* 0x000000040700780c */ /* 0x000fe40003f06070 */
[----:B0-----:R-:W-:-:S04]  /*05d0*/  LOP3.LUT R9, R71, 0x3, RZ, 0xc0, !PT ;  /* 0x0000000347097812 */ /* 0x001fc800078ec0ff */
[----:B------:R-:W-:-:S07]  /*05e0*/  ISETP.NE.AND P1, PT, R9, RZ, PT ;  /* 0x000000ff0900720c */ /* 0x000fce0003f25270 */
[----:B------:R-:W-:Y:S06]  /*05f0*/  @!P0 BRA `(.L_x_77) ;  /* 0x0000000000448947 */ /* 0x000fec0003800000 */
[----:B------:R-:W0:Y:S01]  /*0600*/  LDC.64 R2, c[0x0][0x380] ;  /* 0x0000e000ff027b82 */ /* 0x000e220000000a00 */
[----:B-1----:R-:W-:-:S04]  /*0610*/  IMAD R5, R72, R71, R0 ;  /* 0x0000004748057224 */ /* 0x002fc800078e0200 */
[----:B0-----:R-:W-:-:S05]  /*0620*/  IMAD.WIDE R2, R5, 0x4, R2 ;  /* 0x0000000405027825 */ /* 0x001fca00078e0202 */
[----:B------:R-:W2:Y:S04]  /*0630*/  LDG.E.CONSTANT R4, desc[UR10][R2.64] ;  /* 0x0000000a02047981 */ /* 0x000ea8000c1e9900 */
[----:B------:R-:W3:Y:S04]  /*0640*/  LDG.E.CONSTANT R6, desc[UR10][R2.64+0x4] ;  /* 0x0000040a02067981 */ /* 0x000ee8000c1e9900 */
[----:B------:R-:W4:Y:S04]  /*0650*/  LDG.E.CONSTANT R8, desc[UR10][R2.64+0x8] ;  /* 0x0000080a02087981 */ /* 0x000f28000c1e9900 */
[----:B------:R-:W5:Y:S01]  /*0660*/  LDG.E.CONSTANT R10, desc[UR10][R2.64+0xc] ;  /* 0x00000c0a020a7981 */ /* 0x000f62000c1e9900 */
[----:B------:R-:W-:-:S02]  /*0670*/  IMAD R5, R0, 0x4, R1 ;  /* 0x0000000400057824 */ /* 0x000fc400078e0201 */
[----:B------:R-:W-:-:S03]  /*0680*/  VIADD R0, R0, 0x4 ;  /* 0x0000000400007836 */ /* 0x000fc60000000000 */
[----:B------:R0:W-:Y:S04]  /*0690*/  STL [R5+0x100], RZ ;  /* 0x000100ff05007387 */ /* 0x0001e80000100800 */
[----:B------:R0:W-:Y:S04]  /*06a0*/  STL [R5+0x104], RZ ;  /* 0x000104ff05007387 */ /* 0x0001e80000100800 */
[----:B------:R0:W-:Y:S04]  /*06b0*/  STL [R5+0x108], RZ ;  /* 0x000108ff05007387 */ /* 0x0001e80000100800 */
[----:B------:R0:W-:Y:S04]  /*06c0*/  STL [R5+0x10c], RZ ;  /* 0x00010cff05007387 */ /* 0x0001e80000100800 */
[----:B--2---:R0:W-:Y:S04]  /*06d0*/  STL [R5], R4 ;  /* 0x0000000405007387 */ /* 0x0041e80000100800 */
[----:B---3--:R0:W-:Y:S04]  /*06e0*/  STL [R5+0x4], R6 ;  /* 0x0000040605007387 */ /* 0x0081e80000100800 */
[----:B----4-:R0:W-:Y:S04]  /*06f0*/  STL [R5+0x8], R8 ;  /* 0x0000080805007387 */ /* 0x0101e80000100800 */
[----:B-----5:R0:W-:Y:S02]  /*0700*/  STL [R5+0xc], R10 ;  /* 0x00000c0a05007387 */ /* 0x0201e40000100800 */
.L_x_77:
[----:B------:R-:W-:Y:S05]  /*0710*/  @!P1 BRA `(.L_x_73) ;  /* 0x0000000000309947 */ /* 0x000fea0003800000 */
[----:B01----:R-:W0:Y:S01]  /*0720*/  LDC.64 R4, c[0x0][0x380] ;  /* 0x0000e000ff047b82 */ /* 0x003e220000000a00 */
[----:B------:R-:W-:-:S05]  /*0730*/  UMOV UR4, URZ ;  /* 0x000000ff00047c82 */ /* 0x000fca0008000000 */
.L_x_78:
[----:B------:R-:W-:-:S04]  /*0740*/  IMAD R3, R72, R71, R0 ;  /* 0x0000004748037224 */ /* 0x000fc800078e0200 */
[----:B0--3--:R-:W-:-:S06]  /*0750*/  IMAD.WIDE R2, R3, 0x4, R4 ;  /* 0x0000000403027825 */ /* 0x009fcc00078e0204 */
[----:B------:R-:W2:Y:S01]  /*0760*/  LDG.E.CONSTANT R2, desc[UR10][R2.64] ;  /* 0x0000000a02027981 */ /* 0x000ea2000c1e9900 */
[C---:B------:R-:W-:Y:S01]  /*0770*/  IMAD R7, R0.reuse, 0x4, R1 ;  /* 0x0000000400077824 */ /* 0x040fe200078e0201 */
[----:B------:R-:W-:Y:S01]  /*0780*/  UIADD3 UR4, UPT, UPT, UR4, 0x1, URZ ;  /* 0x0000000104047890 */ /* 0x000fe2000fffe0ff */
[----:B------:R-:W-:-:S03]  /*0790*/  VIADD R0, R0, 0x1 ;  /* 0x0000000100007836 */ /* 0x000fc60000000000 */
[----:B------:R3:W-:Y:S02]  /*07a0*/  STL [R7+0x100], RZ ;  /* 0x000100ff07007387 */ /* 0x0007e40000100800 */
[----:B------:R-:W-:Y:S02]  /*07b0*/  ISETP.NE.AND P0, PT, R9, UR4, PT ;  /* 0x0000000409007c0c */ /* 0x000fe4000bf05270 */
[----:B--2---:R3:W-:Y:S11]  /*07c0*/  STL [R7], R2 ;  /* 0x0000000207007387 */ /* 0x0047f60000100800 */
[----:B------:R-:W-:Y:S05]  /*07d0*/  @P0 BRA `(.L_x_78) ;  /* 0xfffffffc00d80947 */ /* 0x000fea000383ffff */
.L_x_73:
[----:B------:R-:W-:Y:S05]  /*07e0*/  BSYNC.RECONVERGENT B0 ;  /* 0x0000000000007941 */ /* 0x000fea0003800200 */
.L_x_72:
[----:B------:R-:W-:Y:S01]  /*07f0*/  UISETP.GE.AND UP0, UPT, UR5, 0x1, UPT ;  /* 0x000000010500788c */ /* 0x000fe2000bf06270 */
[----:B------:R-:W-:Y:S02]  /*0800*/  IMAD.MOV.U32 R0, RZ, RZ, RZ ;  /* 0x000000ffff007224 */ /* 0x000fe400078e00ff */
[----:B---3--:R-:W-:-:S06]  /*0810*/  IMAD.MOV.U32 R2, RZ, RZ, -0x800001 ;  /* 0xff7fffffff027424 */ /* 0x008fcc00078e00ff */
[----:B------:R-:W-:Y:S05]  /*0820*/  BRA.U !UP0, `(.L_x_79) ;  /* 0x0000004508707547 */ /* 0x000fea000b800000 */
[----:B01----:R0:W5:Y:S04]  /*0830*/  LDL.128 R4, [R1] ;  /* 0x0000000001047983 */ /* 0x0031680000100c00 */
[----:B------:R0:W5:Y:S04]  /*0840*/  LDL.128 R8, [R1+0x10] ;  /* 0x0000100001087983 */ /* 0x0001680000100c00 */
        /* <DEDUP_REMOVED lines=13> */
[----:B------:R0:W5:Y:S01]  /*0920*/  LDL.128 R64, [R1+0xf0] ;  /* 0x0000f00001407983 */ /* 0x0001620000100c00 */
[----:B------:R-:W-:Y:S01]  /*0930*/  IMAD.MOV.U32 R2, RZ, RZ, -0x800001 ;  /* 0xff7fffffff027424 */ /* 0x000fe200078e00ff */
[----:B------:R-:W1:Y:S01]  /*0940*/  LDCU UR12, c[0x0][0x3b0] ;  /* 0x00007600ff0c77ac */ /* 0x000e620008000800 */
[----:B------:R-:W-:Y:S01]  /*0950*/  IMAD.MOV.U32 R0, RZ, RZ, RZ ;  /* 0x000000ffff007224 */ /* 0x000fe200078e00ff */
[----:B------:R-:W-:-:S06]  /*0960*/  UMOV UR4, URZ ;  /* 0x000000ff00047c82 */ /* 0x000fcc0008000000 */
.L_x_154:
[----:B------:R-:W2:Y:S01]  /*0970*/  LDCU UR8, c[0x0][0x3b0] ;  /* 0x00007600ff0877ac */ /* 0x000ea20008000800 */
[----:B------:R-:W-:Y:S01]  /*0980*/  BSSY.RECONVERGENT B0, `(.L_x_80) ;  /* 0x0000021000007945 */ /* 0x000fe20003800200 */
[----:B------:R-:W3:Y:S01]  /*0990*/  LDCU UR6, c[0x0][0x3b8] ;  /* 0x00007700ff0677ac */ /* 0x000ee20008000800 */
[----:B--2---:R-:W-:-:S04]  /*09a0*/  UIADD3 UR8, UPT, UPT, -UR4, UR8, URZ ;  /* 0x0000000804087290 */ /* 0x004fc8000fffe1ff */
[----:B------:R-:W-:Y:S01]  /*09b0*/  UISETP.LT.AND UP0, UPT, UR8, 0x40, UPT ;  /* 0x000000400800788c */ /* 0x000fe2000bf01270 */
[----:B---3--:R-:W-:-:S03]  /*09c0*/  IMAD.U32 R71, RZ, RZ, UR6 ;  /* 0x00000006ff477e24 */ /* 0x008fc6000f8e00ff */
[----:B------:R-:W-:Y:S02]  /*09d0*/  USEL UR5, UR8, 0x40, UP0 ;  /* 0x0000004008057887 */ /* 0x000fe40008000000 */
[----:B-1----:R-:W-:-:S04]  /*09e0*/  UISETP.LT.AND UP0, UPT, UR12, 0x40, UPT ;  /* 0x000000400c00788c */ /* 0x002fc8000bf01270 */
[----:B------:R-:W-:Y:S01]  /*09f0*/  IMAD R80, R71, UR5, RZ ;  /* 0x0000000547507c24 */ /* 0x000fe2000f8e02ff */
[----:B------:R-:W-:-:S04]  /*0a00*/  USEL UR5, UR12, 0x40, UP0 ;  /* 0x000000400c057887 */ /* 0x000fc80008000000 */
[----:B------:R-:W-:Y:S01]  /*0a10*/  ISETP.GE.AND P0, PT, R73, R80, PT ;  /* 0x000000504900720c */ /* 0x000fe20003f06270 */
[----:B------:R-:W-:-:S04]  /*0a20*/  UISETP.LT.AND UP0, UPT, UR5, 0x1, UPT ;  /* 0x000000010500788c */ /* 0x000fc8000bf01270 */
[----:B------:R-:W-:-:S08]  /*0a30*/  USEL UR7, UR5, 0x1, !UP0 ;  /* 0x0000000105077887 */ /* 0x000fd0000c000000 */
[----:B------:R-:W-:Y:S05]  /*0a40*/  @P0 BRA `(.L_x_81) ;  /* 0x0000000000500947 */ /* 0x000fea0003800000 */
[----:B------:R-:W1:Y:S01]  /*0a50*/  S2R R68, SR_CgaCtaId ;  /* 0x0000000000447919 */ /* 0x000e620000008800 */
[----:B------:R-:W-:Y:S01]  /*0a60*/  MOV R3, 0x400 ;  /* 0x0000040000037802 */ /* 0x000fe20000000f00 */
[----:B------:R-:W2:Y:S03]  /*0a70*/  S2R R73, SR_TID.X ;  /* 0x0000000000497919 */ /* 0x000ea60000002100 */
[----:B-1----:R-:W-:Y:S01]  /*0a80*/  LEA R77, R68, R3, 0x18 ;  /* 0x00000003444d7211 */ /* 0x002fe200078ec0ff */
[----:B--2---:R-:W-:-:S07]  /*0a90*/  IMAD.MOV.U32 R70, RZ, RZ, R73 ;  /* 0x000000ffff467224 */ /* 0x004fce00078e0049 */
.L_x_82:
[----:B-1----:R-:W1:Y:S01]  /*0aa0*/  LDC.64 R68, c[0x0][0x388] ;  /* 0x0000e200ff447b82 */ /* 0x002e620000000a00 */
[----:B------:R-:W-:-:S07]  /*0ab0*/  IMAD R3, R71, UR4, R70 ;  /* 0x0000000447037c24 */ /* 0x000fce000f8e0246 */
[----:B------:R-:W2:Y:S01]  /*0ac0*/  LDC.64 R74, c[0x0][0x390] ;  /* 0x0000e400ff4a7b82 */ /* 0x000ea20000000a00 */
[----:B-1----:R-:W-:-:S06]  /*0ad0*/  IMAD.WIDE R68, R3, 0x4, R68 ;  /* 0x0000000403447825 */ /* 0x002fcc00078e0244 */
[----:B------:R-:W3:Y:S01]  /*0ae0*/  LDG.E.CONSTANT R68, desc[UR10][R68.64] ;  /* 0x0000000a44447981 */ /* 0x000ee2000c1e9900 */
[----:B--2---:R-:W-:-:S06]  /*0af0*/  IMAD.WIDE R74, R3, 0x4, R74 ;  /* 0x00000004034a7825 */ /* 0x004fcc00078e024a */
[----:B------:R-:W2:Y:S01]  /*0b00*/  LDG.E.CONSTANT R74, desc[UR10][R74.64] ;  /* 0x0000000a4a4a7981 */ /* 0x000ea2000c1e9900 */
[----:B------:R-:W1:Y:S01]  /*0b10*/  LDCU UR5, c[0x0][0x360] ;  /* 0x00006c00ff0577ac */ /* 0x000e620008000800 */
[----:B------:R-:W-:-:S04]  /*0b20*/  IMAD R3, R70, 0x4, R77 ;  /* 0x0000000446037824 */ /* 0x000fc800078e024d */
[----:B------:R-:W-:Y:S02]  /*0b30*/  IMAD R79, R71, 0x100, R3 ;  /* 0x00000100474f7824 */ /* 0x000fe400078e0203 */
[----:B-1----:R-:W-:-:S05]  /*0b40*/  VIADD R70, R70, UR5 ;  /* 0x0000000546467c36 */ /* 0x002fca0008000000 */
[----:B------:R-:W-:Y:S01]  /*0b50*/  ISETP.GE.AND P0, PT, R70, R80, PT ;  /* 0x000000504600720c */ /* 0x000fe20003f06270 */
[----:B---3--:R1:W-:Y:S04]  /*0b60*/  STS [R3], R68 ;  /* 0x0000004403007388 */ /* 0x0083e80000000800 */
[----:B--2---:R1:W-:Y:S08]  /*0b70*/  STS [R79], R74 ;  /* 0x0000004a4f007388 */ /* 0x0043f00000000800 */
[----:B------:R-:W-:Y:S05]  /*0b80*/  @!P0 BRA `(.L_x_82) ;  /* 0xfffffffc00c48947 */ /* 0x000fea000383ffff */
.L_x_81:
[----:B------:R-:W-:Y:S05]  /*0b90*/  BSYNC.RECONVERGENT B0 ;  /* 0x0000000000007941 */ /* 0x000fea0003800200 */
.L_x_80:
[----:B------:R-:W-:Y:S01]  /*0ba0*/  BAR.SYNC.DEFER_BLOCKING 0x0 ;  /* 0x0000000000007b1d */ /* 0x000fe20000010000 */
[----:B------:R-:W-:-:S05]  /*0bb0*/  LOP3.LUT P0, RZ, R76, 0x8000000, RZ, 0xc0, !PT ;  /* 0x080000004cff7812 */ /* 0x000fca000780c0ff */
[----:B------:R-:W2:Y:S01]  /*0bc0*/  LDCU UR17, c[0x0][0x3b8] ;  /* 0x00007700ff1177ac */ /* 0x000ea20008000800 */
[----:B------:R-:W-:Y:S01]  /*0bd0*/  BSSY.RECONVERGENT B0, `(.L_x_83) ;  /* 0x000041b000007945 */ /* 0x000fe20003800200 */
[----:B------:R-:W3:Y:S06]  /*0be0*/  LDCU.U8 UR15, c[0x0][0x3c4] ;  /* 0x00007880ff0f77ac */ /* 0x000eec0008000000 */
[----:B------:R-:W-:Y:S05]  /*0bf0*/  @!P0 BRA `(.L_x_84) ;  /* 0x0000004000608947 */ /* 0x000fea0003800000 */
[----:B------:R-:W-:Y:S01]  /*0c00*/  UISETP.GE.AND UP1, UPT, UR8, 0x1, UPT ;  /* 0x000000010800788c */ /* 0x000fe2000bf26270 */
[----:B-1----:R-:W-:-:S08]  /*0c10*/  IMAD.MOV.U32 R3, RZ, RZ, -0x800001 ;  /* 0xff7fffffff037424 */ /* 0x002fd000078e00ff */
[----:B------:R-:W-:Y:S05]  /*0c20*/  BRA.U !UP1, `(.L_x_85) ;  /* 0x0000000d09607547 */ /* 0x000fea000b800000 */
[----:B------:R-:W1:Y:S01]  /*0c30*/  S2UR UR6, SR_CgaCtaId ;  /* 0x00000000000679c3 */ /* 0x000e620000008800 */
[----:B------:R-:W4:Y:S01]  /*0c40*/  LDCU.U8 UR5, c[0x0][0x3c4] ;  /* 0x00007880ff0577ac */ /* 0x000f220008000000 */
[----:B------:R-:W-:Y:S01]  /*0c50*/  ISETP.GE.AND P0, PT, R71, 0x1, PT ;  /* 0x000000014700780c */ /* 0x000fe20003f06270 */
[----:B------:R-:W-:Y:S01]  /*0c60*/  IMAD.MOV.U32 R3, RZ, RZ, -0x800001 ;  /* 0xff7fffffff037424 */ /* 0x000fe200078e00ff */
[----:B------:R-:W0:Y:S01]  /*0c70*/  LDCU UR16, c[0x0][0x3b8] ;  /* 0x00007700ff1077ac */ /* 0x000e220008000800 */
[----:B------:R-:W-:Y:S02]  /*0c80*/  UIADD3 UR13, UPT, UPT, -UR7, URZ, URZ ;  /* 0x000000ff070d7290 */ /* 0x000fe4000fffe1ff */
[----:B----4-:R-:W-:-:S03]  /*0c90*/  UPRMT UR9, UR5, 0x8880, URZ ;  /* 0x0000888005097896 */ /* 0x010fc600080000ff */
[----:B------:R-:W-:Y:S02]  /*0ca0*/  UMOV UR5, 0x400 ;  /* 0x0000040000057882 */ /* 0x000fe40000000000 */
[----:B-1----:R-:W-:-:S03]  /*0cb0*/  ULEA UR6, UR6, UR5, 0x18 ;  /* 0x0000000506067291 */ /* 0x002fc6000f8ec0ff */
[----:B------:R-:W-:Y:S02]  /*0cc0*/  UMOV UR5, UR9 ;  /* 0x0000000900057c82 */ /* 0x000fe40008000000 */
[----:B------:R-:W-:Y:S01]  /*0cd0*/  ISETP.NE.AND P1, PT, RZ, UR5, PT ;  /* 0x00000005ff007c0c */ /* 0x000fe2000bf25270 */
[----:B------:R-:W-:-:S03]  /*0ce0*/  UIADD3 UR5, UPT, UPT, UR6, 0x80, URZ ;  /* 0x0000008006057890 */ /* 0x000fc6000fffe0ff */
[----:B0-----:R-:W-:-:S09]  /*0cf0*/  UMOV UR6, UR4 ;  /* 0x0000000400067c82 */ /* 0x001fd20008000000 */
.L_x_86:
[----:B------:R-:W-:Y:S01]  /*0d00*/  IMAD.U32 R71, RZ, RZ, UR16 ;  /* 0x00000010ff477e24 */ /* 0x000fe2000f8e00ff */
[----:B------:R-:W0:Y:S01]  /*0d10*/  @P0 LDS R75, [UR5+-0x80] ;  /* 0xffff8005ff4b0984 */ /* 0x000e220008000800 */
[----:B------:R-:W-:Y:S01]  /*0d20*/  IMAD.MOV.U32 R69, RZ, RZ, RZ ;  /* 0x000000ffff457224 */ /* 0x000fe200078e00ff */
[----:B------:R-:W-:Y:S02]  /*0d30*/  UIADD3 UR13, UPT, UPT, UR13, 0x1, URZ ;  /* 0x000000010d0d7890 */ /* 0x000fe4000fffe0ff */
[C---:B------:R-:W-:Y:S02]  /*0d40*/  ISETP.GE.AND P2, PT, R71.reuse, 0x2, PT ;  /* 0x000000024700780c */ /* 0x040fe40003f46270 */
[C---:B------:R-:W-:Y:S01]  /*0d50*/  ISETP.GE.AND P5, PT, R71.reuse, 0x3, PT ;  /* 0x000000034700780c */ /* 0x040fe20003fa6270 */
[----:B------:R-:W-:Y:S01]  /*0d60*/  UISETP.NE.AND UP0, UPT, UR13, URZ, UPT ;  /* 0x000000ff0d00728c */ /* 0x000fe2000bf05270 */
[C---:B------:R-:W-:Y:S02]  /*0d70*/  ISETP.GE.AND P4, PT, R71.reuse, 0x4, PT ;  /* 0x000000044700780c */ /* 0x040fe40003f86270 */
[----:B------:R-:W-:-:S02]  /*0d80*/  ISETP.GE.AND P3, PT, R71, 0x5, PT ;  /* 0x000000054700780c */ /* 0x000fc40003f66270 */
[----:B------:R-:W-:-:S05]  /*0d90*/  R2UR UR9, R71 ;  /* 0x00000000470972ca */ /* 0x000fca00000e0000 */
[----:B------:R-:W1:Y:S04]  /*0da0*/  @P2 LDS R68, [UR5+-0x7c] ;  /* 0xffff8405ff442984 */ /* 0x000e680008000800 */
[----:B------:R-:W4:Y:S04]  /*0db0*/  @P5 LDS R70, [UR5+-0x78] ;  /* 0xffff8805ff465984 */ /* 0x000f280008000800 */
[----:B------:R-:W2:Y:S01]  /*0dc0*/  @P4 LDS R74, [UR5+-0x74] ;  /* 0xffff8c05ff4a4984 */ /* 0x000ea20008000800 */
[----:B0----5:R-:W-:-:S04]  /*0dd0*/  @P0 FFMA R69, R4, R75, RZ ;  /* 0x0000004b04450223 */ /* 0x021fc800000000ff */
[----:B-1----:R-:W-:Y:S01]  /*0de0*/  @P2 FFMA R69, R68, R5, R69 ;  /* 0x0000000544452223 */ /* 0x002fe20000000045 */
[C---:B------:R-:W-:Y:S01]  /*0df0*/  ISETP.GE.AND P2, PT, R71.reuse, 0x6, PT ;  /* 0x000000064700780c */ /* 0x040fe20003f46270 */
[----:B------:R-:W0:Y:S02]  /*0e00*/  @P3 LDS R68, [UR5+-0x70] ;  /* 0xffff9005ff443984 */ /* 0x000e240008000800 */
[----:B----4-:R-:W-:Y:S01]  /*0e10*/  @P5 FFMA R69, R70, R6, R69 ;  /* 0x0000000646455223 */ /* 0x010fe20000000045 */
[----:B------:R-:W-:-:S03]  /*0e20*/  ISETP.GE.AND P5, PT, R71, 0x7, PT ;  /* 0x000000074700780c */ /* 0x000fc60003fa6270 */
[----:B--2---:R-:W-:Y:S01]  /*0e30*/  @P4 FFMA R69, R74, R7, R69 ;  /* 0x000000074a454223 */ /* 0x004fe20000000045 */
[----:B------:R-:W-:-:S05]  /*0e40*/  ISETP.GE.AND P4, PT, R71, 0x8, PT ;  /* 0x000000084700780c */ /* 0x000fca0003f86270 */
[----:B------:R-:W1:Y:S04]  /*0e50*/  @P2 LDS R70, [UR5+-0x6c] ;  /* 0xffff9405ff462984 */ /* 0x000e680008000800 */
[----:B------:R-:W2:Y:S04]  /*0e60*/  @P5 LDS R74, [UR5+-0x68] ;  /* 0xffff9805ff4a5984 */ /* 0x000ea80008000800 */
[----:B------:R-:W4:Y:S01]  /*0e70*/  @P4 LDS R80, [UR5+-0x64] ;  /* 0xffff9c05ff504984 */ /* 0x000f220008000800 */
[----:B0-----:R-:W-:Y:S01]  /*0e80*/  @P3 FFMA R69, R8, R68, R69 ;  /* 0x0000004408453223 */ /* 0x001fe20000000045 */
[----:B------:R-:W-:-:S03]  /*0e90*/  ISETP.GE.AND P3, PT, R71, 0x9, PT ;  /* 0x000000094700780c */ /* 0x000fc60003f66270 */
[----:B-1----:R-:W-:Y:S01]  /*0ea0*/  @P2 FFMA R69, R70, R9, R69 ;  /* 0x0000000946452223 */ /* 0x002fe20000000045 */
[----:B------:R-:W-:-:S09]  /*0eb0*/  ISETP.GE.AND P2, PT, R71, 0xa, PT ;  /* 0x0000000a4700780c */ /* 0x000fd20003f46270 */
[----:B------:R-:W0:Y:S01]  /*0ec0*/  @P3 LDS R68, [UR5+-0x60] ;  /* 0xffffa005ff443984 */ /* 0x000e220008000800 */
[----:B--2---:R-:W-:Y:S01]  /*0ed0*/  @P5 FFMA R69, R74, R10, R69 ;  /* 0x0000000a4a455223 */ /* 0x004fe20000000045 */
[----:B------:R-:W-:-:S03]  /*0ee0*/  ISETP.GE.AND P5, PT, R71, 0xb, PT ;  /* 0x0000000b4700780c */ /* 0x000fc60003fa6270 */
[----:B----4-:R-:W-:Y:S01]  /*0ef0*/  @P4 FFMA R69, R80, R11, R69 ;  /* 0x0000000b50454223 */ /* 0x010fe20000000045 */
[C---:B------:R-:W-:Y:S01]  /*0f00*/  ISETP.GE.AND P4, PT, R71.reuse, 0xc, PT ;  /* 0x0000000c4700780c */ /* 0x040fe20003f86270 */
[----:B------:R-:W1:Y:S08]  /*0f10*/  @P2 LDS R70, [UR5+-0x5c] ;  /* 0xffffa405ff462984 */ /* 0x000e700008000800 */
        /* <DEDUP_REMOVED lines=66> */
[----:B------:R-:W0:Y:S01]  /*1340*/  @P3 LDS R68, [UR5] ;  /* 0x00000005ff443984 */ /* 0x000e220008000800 */
[----:B--2---:R-:W-:Y:S01]  /*1350*/  @P5 FFMA R69, R74, R34, R69 ;  /* 0x000000224a455223 */ /* 0x004fe20000000045 */
[----:B------:R-:W-:-:S03]  /*1360*/  ISETP.GE.AND P5, PT, R71, 0x23, PT ;  /* 0x000000234700780c */ /* 0x000fc60003fa6270 */
[----:B----4-:R-:W-:Y:S01]  /*1370*/  @P4 FFMA R69, R80, R35, R69 ;  /* 0x0000002350454223 */ /* 0x010fe20000000045 */
[C---:B------:R-:W-:Y:S01]  /*1380*/  ISETP.GE.AND P4, PT, R71.reuse, 0x24, PT ;  /* 0x000000244700780c */ /* 0x040fe20003f86270 */
[----:B------:R-:W1:Y:S08]  /*1390*/  @P2 LDS R70, [UR5+0x4] ;  /* 0x00000405ff462984 */ /* 0x000e700008000800 */
[----:B------:R-:W2:Y:S04]  /*13a0*/  @P5 LDS R74, [UR5+0x8] ;  /* 0x00000805ff4a5984 */ /* 0x000ea80008000800 */
[----:B------:R-:W4:Y:S01]  /*13b0*/  @P4 LDS R80, [UR5+0xc] ;  /* 0x00000c05ff504984 */ /* 0x000f220008000800 */
[----:B0-----:R-:W-:Y:S01]  /*13c0*/  @P3 FFMA R69, R36, R68, R69 ;  /* 0x0000004424453223 */ /* 0x001fe20000000045 */
[----:B------:R-:W-:-:S03]  /*13d0*/  ISETP.GE.AND P3, PT, R71, 0x25, PT ;  /* 0x000000254700780c */ /* 0x000fc60003f66270 */
[----:B-1----:R-:W-:Y:S01]  /*13e0*/  @P2 FFMA R69, R70, R37, R69 ;  /* 0x0000002546452223 */ /* 0x002fe20000000045 */
[----:B------:R-:W-:-:S09]  /*13f0*/  ISETP.GE.AND P2, PT, R71, 0x26, PT ;  /* 0x000000264700780c */ /* 0x000fd20003f46270 */
[----:B------:R-:W0:Y:S01]  /*1400*/  @P3 LDS R68, [UR5+0x10] ;  /* 0x00001005ff443984 */ /* 0x000e220008000800 */
        /* <DEDUP_REMOVED lines=75> */
[----:B------:R-:W-:Y:S01]  /*18c0*/  ISETP.GE.AND P4, PT, R71, 0x40, PT ;  /* 0x000000404700780c */ /* 0x000fe20003f86270 */
[----:B------:R-:W1:Y:S08]  /*18d0*/  @P2 LDS R70, [UR5+0x74] ;  /* 0x00007405ff462984 */ /* 0x000e700008000800 */
[----:B------:R-:W2:Y:S04]  /*18e0*/  @P5 LDS R74, [UR5+0x78] ;  /* 0x00007805ff4a5984 */ /* 0x000ea80008000800 */
[----:B------:R-:W4:Y:S01]  /*18f0*/  @P4 LDS R80, [UR5+0x7c] ;  /* 0x00007c05ff504984 */ /* 0x000f220008000800 */
[----:B------:R-:W-:Y:S01]  /*1900*/  ULEA UR5, UR9, UR5, 0x2 ;  /* 0x0000000509057291 */ /* 0x000fe2000f8e10ff */
[----:B0-----:R-:W-:-:S04]  /*1910*/  @P3 FFMA R69, R64, R68, R69 ;  /* 0x0000004440453223 */ /* 0x001fc80000000045 */
[----:B-1----:R-:W-:Y:S01]  /*1920*/  @P2 FFMA R69, R65, R70, R69 ;  /* 0x0000004641452223 */ /* 0x002fe20000000045 */
[----:B------:R-:W-:Y:S01]  /*1930*/  ISETP.LT.AND P2, PT, R72, UR6, PT ;  /* 0x0000000648007c0c */ /* 0x000fe2000bf41270 */
[----:B------:R-:W-:Y:S02]  /*1940*/  UIADD3 UR6, UPT, UPT, UR6, 0x1, URZ ;  /* 0x0000000106067890 */ /* 0x000fe4000fffe0ff */
[----:B--2---:R-:W-:-:S04]  /*1950*/  @P5 FFMA R69, R66, R74, R69 ;  /* 0x0000004a42455223 */ /* 0x004fc80000000045 */
[----:B----4-:R-:W-:-:S05]  /*1960*/  @P4 FFMA R69, R67, R80, R69 ;  /* 0x0000005043454223 */ /* 0x010fca0000000045 */
[----:B------:R-:W-:-:S04]  /*1970*/  FMNMX R68, R69, R3, !PT ;  /* 0x0000000345447209 */ /* 0x000fc80007800000 */
[----:B------:R-:W-:-:S05]  /*1980*/  @P1 FSEL R68, R3, R68, P2 ;  /* 0x0000004403441208 */ /* 0x000fca0001000000 */
[----:B------:R-:W-:Y:S01]  /*1990*/  IMAD.MOV.U32 R3, RZ, RZ, R68 ;  /* 0x000000ffff037224 */ /* 0x000fe200078e0044 */
[----:B------:R-:W-:Y:S06]  /*19a0*/  BRA.U UP0, `(.L_x_86) ;  /* 0xfffffff100d47547 */ /* 0x000fec000b83ffff */
.L_x_85:
[C---:B------:R-:W-:Y:S01]  /*19b0*/  FMNMX R74, R2.reuse, R3, !PT ;  /* 0x00000003024a7209 */ /* 0x040fe20007800000 */
[----:B------:R-:W-:Y:S02]  /*19c0*/  IMAD.MOV.U32 R3, RZ, RZ, 0x3bbb989d ;  /* 0x3bbb989dff037424 */ /* 0x000fe400078e00ff */
[----:B------:R-:W-:Y:S02]  /*19d0*/  IMAD.MOV.U32 R68, RZ, RZ, 0x437c0000 ;  /* 0x437c0000ff447424 */ /* 0x000fe400078e00ff */
[----:B------:R-:W-:Y:S01]  /*19e0*/  FADD R2, R2, -R74 ;  /* 0x8000004a02027221 */ /* 0x000fe20000000000 */
[----:B------:R-:W-:-:S03]  /*19f0*/  IMAD.MOV.U32 R75, RZ, RZ, RZ ;  /* 0x000000ffff4b7224 */ /* 0x000fc600078e00ff */
[----:B------:R-:W-:-:S04]  /*1a00*/  FFMA.SAT R3, R2, R3, 0.5 ;  /* 0x3f00000002037423 */ /* 0x000fc80000002003 */
[----:B------:R-:W-:-:S04]  /*1a10*/  FFMA.RM R3, R3, R68, 12582913 ;  /* 0x4b40000103037423 */ /* 0x000fc80000004044 */
[C---:B------:R-:W-:Y:S01]  /*1a20*/  FADD R69, R3.reuse, -12583039 ;  /* 0xcb40007f03457421 */ /* 0x040fe20000000000 */
[----:B------:R-:W-:-:S03]  /*1a30*/  IMAD.SHL.U32 R77, R3, 0x800000, RZ ;  /* 0x00800000034d7824 */ /* 0x000fc600078e00ff */
[----:B------:R-:W-:-:S04]  /*1a40*/  FFMA R69, R2, 1.4426950216293334961, -R69 ;  /* 0x3fb8aa3b02457823 */ /* 0x000fc80000000845 */
[----:B------:R-:W-:-:S04]  /*1a50*/  FFMA R69, R2, 1.925963033500011079e-08, R69 ;  /* 0x32a5706002457823 */ /* 0x000fc80000000045 */
[----:B------:R-:W1:Y:S02]  /*1a60*/  MUFU.EX2 R2, R69 ;  /* 0x0000004500027308 */ /* 0x000e640000000800 */
[----:B-1----:R-:W-:Y:S01]  /*1a70*/  FMUL R77, R77, R2 ;  /* 0x000000024d4d7220 */ /* 0x002fe20000400000 */
[----:B------:R-:W-:Y:S06]  /*1a80*/  BRA.U !UP1, `(.L_x_87) ;  /* 0x0000003109b47547 */ /* 0x000fec000b800000 */
[----:B------:R-:W1:Y:S01]  /*1a90*/  S2UR UR6, SR_CgaCtaId ;  /* 0x00000000000679c3 */ /* 0x000e620000008800 */
[----:B------:R-:W-:Y:S01]  /*1aa0*/  UMOV UR5, 0x400 ;  /* 0x0000040000057882 */ /* 0x000fe20000000000 */
[----:B------:R-:W-:Y:S01]  /*1ab0*/  ISETP.GE.AND P0, PT, R71, 0x1, PT ;  /* 0x000000014700780c */ /* 0x000fe20003f06270 */
[----:B------:R-:W-:Y:S02]  /*1ac0*/  IMAD.MOV.U32 R75, RZ, RZ, RZ ;  /* 0x000000ffff4b7224 */ /* 0x000fe400078e00ff */
[----:B------:R-:W-:Y:S01]  /*1ad0*/  IMAD.MOV.U32 R80, RZ, RZ, RZ ;  /* 0x000000ffff507224 */ /* 0x000fe200078e00ff */
[----:B-1----:R-:W-:-:S06]  /*1ae0*/  ULEA UR5, UR6, UR5, 0x18 ;  /* 0x0000000506057291 */ /* 0x002fcc000f8ec0ff */
[----:B------:R-:W-:-:S07]  /*1af0*/  IMAD.U32 R68, RZ, RZ, UR5 ;  /* 0x00000005ff447e24 */ /* 0x000fce000f8e00ff */
.L_x_153:
[----:B--2---:R-:W-:Y:S01]  /*1b00*/  IMAD.U32 R71, RZ, RZ, UR17 ;  /* 0x00000011ff477e24 */ /* 0x004fe2000f8e00ff */
[----:B------:R-:W-:Y:S01]  /*1b10*/  P2R R83, PR, RZ, 0x1 ;  /* 0x00000001ff537803 */ /* 0x000fe20000000000 */
[----:B------:R-:W-:Y:S01]  /*1b20*/  IMAD.MOV.U32 R3, RZ, RZ, RZ ;  /* 0x000000ffff037224 */ /* 0x000fe200078e00ff */
[----:B------:R-:W-:Y:S01]  /*1b30*/  LOP3.LUT R78, R78, 0xfffffffd, RZ, 0xc0, !PT ;  /* 0xfffffffd4e4e7812 */ /* 0x000fe200078ec0ff */
[----:B------:R-:W-:Y:S01]  /*1b40*/  IMAD R79, R80, R71, RZ ;  /* 0x00000047504f7224 */ /* 0x000fe200078e02ff */
[C---:B------:R-:W-:Y:S02]  /*1b50*/  ISETP.GE.AND P5, PT, R71.reuse, 0x2, PT ;  /* 0x000000024700780c */ /* 0x040fe40003fa6270 */
[----:B------:R-:W-:Y:S01]  /*1b60*/  ISETP.GE.AND P1, PT, R71, 0x3, PT ;  /* 0x000000034700780c */ /* 0x000fe20003f26270 */
[----:B------:R-:W-:Y:S01]  /*1b70*/  IMAD R68, R79, 0x4, R68 ;  /* 0x000000044f447824 */ /* 0x000fe200078e0244 */
[C---:B------:R-:W-:Y:S02]  /*1b80*/  ISETP.GE.AND P4, PT, R71.reuse, 0x4, PT ;  /* 0x000000044700780c */ /* 0x040fe40003f86270 */
[----:B------:R-:W-:-:S02]  /*1b90*/  ISETP.GE.AND P3, PT, R71, 0x5, PT ;  /* 0x000000054700780c */ /* 0x000fc40003f66270 */
[----:B------:R-:W-:Y:S02]  /*1ba0*/  R2UR UR5, R68 ;  /* 0x00000000440572ca */ /* 0x000fe400000e0000 */
[C---:B------:R-:W-:Y:S02]  /*1bb0*/  ISETP.GE.AND P2, PT, R71.reuse, 0x6, PT ;  /* 0x000000064700780c */ /* 0x040fe40003f46270 */
[----:B------:R-:W-:Y:S02]  /*1bc0*/  LOP3.LUT R76, R76, 0xfffffffe, RZ, 0xc0, !PT ;  /* 0xfffffffe4c4c7812 */ /* 0x000fe400078ec0ff */
[----:B------:R-:W-:Y:S02]  /*1bd0*/  @P5 LOP3.LUT R78, R78, 0x2, RZ, 0xfc, !PT ;  /* 0x000000024e4e5812 */ /* 0x000fe400078efcff */
[----:B------:R-:W-:Y:S02]  /*1be0*/  ISETP.GE.AND P6, PT, R71, 0x28, PT ;  /* 0x000000284700780c */ /* 0x000fe40003fc6270 */
[----:B------:R-:W-:-:S03]  /*1bf0*/  LOP3.LUT R78, R78, 0xfffffffb, RZ, 0xc0, !PT ;  /* 0xfffffffb4e4e7812 */ /* 0x000fc600078ec0ff */
[----:B-1----:R-:W1:Y:S01]  /*1c00*/  @P0 LDS R69, [UR5] ;  /* 0x00000005ff450984 */ /* 0x002e620008000800 */
[----:B------:R-:W-:-:S03]  /*1c10*/  @P1 LOP3.LUT R78, R78, 0x4, RZ, 0xfc, !PT ;  /* 0x000000044e4e1812 */ /* 0x000fc600078efcff */
[----:B0--34-:R-:W2:Y:S01]  /*1c20*/  @P5 LDS R2, [UR5+0x4] ;  /* 0x00000405ff025984 */ /* 0x019ea20008000800 */
[----:B------:R-:W-:-:S03]  /*1c30*/  LOP3.LUT R78, R78, 0xfffffff7, RZ, 0xc0, !PT ;  /* 0xfffffff74e4e7812 */ /* 0x000fc600078ec0ff */
[----:B------:R-:W4:Y:S01]  /*1c40*/  @P1 LDS R68, [UR5+0x8] ;  /* 0x00000805ff441984 */ /* 0x000f220008000800 */
[----:B------:R-:W-:-:S03]  /*1c50*/  @P4 LOP3.LUT R78, R78, 0x8, RZ, 0xfc, !PT ;  /* 0x000000084e4e4812 */ /* 0x000fc600078efcff */
[----:B------:R-:W0:Y:S01]  /*1c60*/  @P4 LDS R70, [UR5+0xc] ;  /* 0x00000c05ff464984 */ /* 0x000e220008000800 */
[----:B------:R-:W-:-:S03]  /*1c70*/  LOP3.LUT R78, R78, 0xffffffef, RZ, 0xc0, !PT ;  /* 0xffffffef4e4e7812 */ /* 0x000fc600078ec0ff */
[----:B------:R-:W3:Y:S01]  /*1c80*/  @P3 LDS R81, [UR5+0x10] ;  /* 0x00001005ff513984 */ /* 0x000ee20008000800 */
[----:B------:R-:W-:-:S03]  /*1c90*/  @P3 LOP3.LUT R78, R78, 0x10, RZ, 0xfc, !PT ;  /* 0x000000104e4e3812 */ /* 0x000fc600078efcff */
[----:B------:R-:W3:Y:S01]  /*1ca0*/  @P2 LDS R82, [UR5+0x14] ;  /* 0x00001405ff522984 */ /* 0x000ee20008000800 */
[----:B------:R-:W-:-:S04]  /*1cb0*/  LOP3.LUT R78, R78, 0xffffffdf, RZ, 0xc0, !PT ;  /* 0xffffffdf4e4e7812 */ /* 0x000fc800078ec0ff */
[----:B------:R-:W-:-:S04]  /*1cc0*/  @P2 LOP3.LUT R78, R78, 0x20, RZ, 0xfc, !PT ;  /* 0x000000204e4e2812 */ /* 0x000fc800078efcff */
[----:B------:R-:W-:Y:S01]  /*1cd0*/  LOP3.LUT R78, R78, 0xffffffbf, RZ, 0xc0, !PT ;  /* 0xffffffbf4e4e7812 */ /* 0x000fe200078ec0ff */
[----:B-1---5:R-:W-:Y:S01]  /*1ce0*/  @P0 FFMA R3, R4, R69, RZ ;  /* 0x0000004504030223 */ /* 0x022fe200000000ff */
[----:B------:R-:W-:-:S03]  /*1cf0*/  ISETP.GE.AND P0, PT, R71, 0x7, PT ;  /* 0x000000074700780c */ /* 0x000fc60003f06270 */
[----:B--2---:R-:W-:Y:S01]  /*1d00*/  @P5 FFMA R3, R2, R5, R3 ;  /* 0x0000000502035223 */ /* 0x004fe20000000003 */
[----:B------:R-:W-:-:S03]  /*1d10*/  ISETP.GE.AND P5, PT, R71, 0x29, PT ;  /* 0x000000294700780c */ /* 0x000fc60003fa6270 */
[----:B----4-:R-:W-:Y:S01]  /*1d20*/  @P1 FFMA R3, R68, R6, R3 ;  /* 0x0000000644031223 */ /* 0x010fe20000000003 */
[----:B------:R-:W-:-:S03]  /*1d30*/  ISETP.GE.AND P1, PT, R71, 0x8, PT ;  /* 0x000000084700780c */ /* 0x000fc60003f26270 */
[----:B0-----:R-:W-:Y:S01]  /*1d40*/  @P4 FFMA R3, R70, R7, R3 ;  /* 0x0000000746034223 */ /* 0x001fe20000000003 */
[C---:B------:R-:W-:Y:S01]  /*1d50*/  ISETP.GE.AND P4, PT, R71.reuse, 0xb, PT ;  /* 0x0000000b4700780c */ /* 0x040fe20003f86270 */
[----:B------:R-:W0:Y:S01]  /*1d60*/  @P0 LDS R2, [UR5+0x18] ;  /* 0x00001805ff020984 */ /* 0x000e220008000800 */
[----:B------:R-:W-:Y:S01]  /*1d70*/  @P0 LOP3.LUT R78, R78, 0x40, RZ, 0xfc, !PT ;  /* 0x000000404e4e0812 */ /* 0x000fe200078efcff */
[----:B---3--:R-:W-:Y:S01]  /*1d80*/  @P3 FFMA R3, R8, R81, R3 ;  /* 0x0000005108033223 */ /* 0x008fe20000000003 */
[C---:B------:R-:W-:Y:S02]  /*1d90*/  ISETP.GE.AND P3, PT, R71.reuse, 0xc, PT ;  /* 0x0000000c4700780c */ /* 0x040fe40003f66270 */
[----:B------:R-:W-:Y:S01]  /*1da0*/  LOP3.LUT R78, R78, 0xffffff7f, RZ, 0xc0, !PT ;  /* 0xffffff7f4e4e7812 */ /* 0x000fe200078ec0ff */
[----:B------:R-:W-:Y:S01]  /*1db0*/  @P2 FFMA R3, R82, R9, R3 ;  /* 0x0000000952032223 */ /* 0x000fe20000000003 */
[----:B------:R-:W-:Y:S01]  /*1dc0*/  ISETP.GE.AND P2, PT, R71, 0x9, PT ;  /* 0x000000094700780c */ /* 0x000fe20003f46270 */
[----:B------:R-:W1:Y:S01]  /*1dd0*/  @P1 LDS R68, [UR5+0x1c] ;  /* 0x00001c05ff441984 */ /* 0x000e620008000800 */
[----:B------:R-:W-:-:S04]  /*1de0*/  @P1 LOP3.LUT R78, R78, 0x80, RZ, 0xfc, !PT ;  /* 0x000000804e4e1812 */ /* 0x000fc800078efcff */
[----:B------:R-:W-:-:S03]  /*1df0*/  LOP3.LUT R78, R78, 0xfffffeff, RZ, 0xc0, !PT ;  /* 0xfffffeff4e4e7812 */ /* 0x000fc600078ec0ff */
[----:B------:R-:W-:Y:S04]  /*1e00*/  @P3 LDS R70, [UR5+0x2c] ;  /* 0x00002c05ff463984 */ /* 0x000fe80008000800 */
[----:B------:R-:W2:Y:S01]  /*1e10*/  @P2 LDS R69, [UR5+0x20] ;  /* 0x00002005ff452984 */ /* 0x000ea20008000800 */
[----:B------:R-:W-:-:S04]  /*1e20*/  @P2 LOP3.LUT R78, R78, 0x100, RZ, 0xfc, !PT ;  /* 0x000001004e4e2812 */ /* 0x000fc800078efcff */
[----:B------:R-:W-:Y:S01]  /*1e30*/  LOP3.LUT R78, R78, 0xfffffdff, RZ, 0xc0, !PT ;  /* 0xfffffdff4e4e7812 */ /* 0x000fe200078ec0ff */
[----:B0-----:R-:W-:Y:S01]  /*1e40*/  @P0 FFMA R3, R2, R10, R3 ;  /* 0x0000000a02030223 */ /* 0x001fe20000000003 */
[----:B------:R-:W-:-:S03]  /*1e50*/  ISETP.GE.AND P0, PT, R71, 0xa, PT ;  /* 0x0000000a4700780c */ /* 0x000fc60003f06270 */
[----:B-1----:R-:W-:Y:S01]  /*1e60*/  @P1 FFMA R3, R68, R11, R3 ;  /* 0x0000000b44031223 */ /* 0x002fe20000000003 */
[----:B------:R-:W-:Y:S01]  /*1e70*/  ISETP.GE.AND P1, PT, R71, 0xd, PT ;  /* 0x0000000d4700780c */ /* 0x000fe20003f26270 */
[----:B------:R-:W-:Y:S08]  /*1e80*/  @P4 LDS R68, [UR5+0x28] ;  /* 0x00002805ff444984 */ /* 0x000ff00008000800 */
[----:B------:R-:W0:Y:S01]  /*1e90*/  @P0 LDS R2, [UR5+0x24] ;  /* 0x00002405ff020984 */ /* 0x000e220008000800 */
[----:B------:R-:W-:-:S04]  /*1ea0*/  @P0 LOP3.LUT R78, R78, 0x200, RZ, 0xfc, !PT ;  /* 0x000002004e4e0812 */ /* 0x000fc800078efcff */
[----:B------:R-:W-:Y:S01]  /*1eb0*/  LOP3.LUT R78, R78, 0xfffffbff, RZ, 0xc0, !PT ;  /* 0xfffffbff4e4e7812 */ /* 0x000fe200078ec0ff */
[----:B--2---:R-:W-:Y:S01]  /*1ec0*/  @P2 FFMA R3, R12, R69, R3 ;  /* 0x000000450c032223 */ /* 0x004fe20000000003 */
[----:B------:R-:W-:Y:S01]  /*1ed0*/  ISETP.GE.AND P2, PT, R71, 0xe, PT ;  /* 0x0000000e4700780c */ /* 0x000fe20003f46270 */
[----:B------:R-:W1:Y:S01]  /*1ee0*/  @P1 LDS R81, [UR5+0x30] ;  /* 0x00003005ff511984 */ /* 0x000e620008000800 */
[----:B------:R-:W-:-:S04]  /*1ef0*/  @P4 LOP3.LUT R78, R78, 0x400, RZ, 0xfc, !PT ;  /* 0x000004004e4e4812 */ /* 0x000fc800078efcff */
[----:B------:R-:W-:-:S04]  /*1f00*/  LOP3.LUT R78, R78, 0xfffff7ff, RZ, 0xc0, !PT ;  /* 0xfffff7ff4e4e7812 */ /* 0x000fc800078ec0ff */
[----:B------:R-:W-:-:S03]  /*1f10*/  @P3 LOP3.LUT R78, R78, 0x800, RZ, 0xfc, !PT ;  /* 0x000008004e4e3812 */ /* 0x000fc600078efcff */
[----:B------:R-:W2:Y:S01]  /*1f20*/  @P2 LDS R82, [UR5+0x34] ;  /* 0x00003405ff522984 */ /* 0x000ea20008000800 */
[----:B------:R-:W-:-:S04]  /*1f30*/  LOP3.LUT R78, R78, 0xffffefff, RZ, 0xc0, !PT ;  /* 0xffffefff4e4e7812 */ /* 0x000fc800078ec0ff */
[----:B------:R-:W-:-:S04]  /*1f40*/  @P1 LOP3.LUT R78, R78, 0x1000, RZ, 0xfc, !PT ;  /* 0x000010004e4e1812 */ /* 0x000fc800078efcff */
[----:B------:R-:W-:-:S04]  /*1f50*/  LOP3.LUT R78, R78, 0xffffdfff, RZ, 0xc0, !PT ;  /* 0xffffdfff4e4e7812 */ /* 0x000fc800078ec0ff */
[----:B------:R-:W-:-:S04]  /*1f60*/  @P2 LOP3.LUT R78, R78, 0x2000, RZ, 0xfc, !PT ;  /* 0x000020004e4e2812 */ /* 0x000fc800078efcff */
[----:B------:R-:W-:Y:S01]  /*1f70*/  LOP3.LUT R78, R78, 0xffffbfff, RZ, 0xc0, !PT ;  /* 0xffffbfff4e4e7812 */ /* 0x000fe200078ec0ff */
[----:B0-----:R-:W-:Y:S01]  /*1f80*/  @P0 FFMA R3, R2, R13, R3 ;  /* 0x0000000d02030223 */ /* 0x001fe20000000003 */
[----:B------:R-:W-:-:S03]  /*1f90*/  ISETP.GE.AND P0, PT, R71, 0xf, PT ;  /* 0x0000000f4700780c */ /* 0x000fc60003f06270 */
[----:B------:R-:W-:Y:S01]  /*1fa0*/  @P4 FFMA R3, R68, R14, R3 ;  /* 0x0000000e44034223 */ /* 0x000fe20000000003 */
[----:B------:R-:W-:-:S03]  /*1fb0*/  ISETP.GE.AND P4, PT, R71, 0x12, PT ;  /* 0x000000124700780c */ /* 0x000fc60003f86270 */
[----:B------:R-:W-:Y:S01]  /*1fc0*/  @P3 FFMA R3, R70, R15, R3 ;  /* 0x0000000f46033223 */ /* 0x000fe20000000003 */
[----:B------:R-:W-:-:S03]  /*1fd0*/  ISETP.GE.AND P3, PT, R71, 0x13, PT ;  /* 0x000000134700780c */ /* 0x000fc60003f66270 */
[----:B-1----:R-:W-:Y:S01]  /*1fe0*/  @P1 FFMA R3, R16, R81, R3 ;  /* 0x0000005110031223 */ /* 0x002fe20000000003 */
[----:B------:R-:W-:Y:S01]  /*1ff0*/  ISETP.GE.AND P1, PT, R71, 0x10, PT ;  /* 0x000000104700780c */ /* 0x000fe20003f26270 */
[----:B------:R-:W0:Y:S01]  /*2000*/  @P0 LDS R2, [UR5+0x38] ;  /* 0x00003805ff020984 */ /* 0x000e220008000800 */
[----:B------:R-:W-:-:S04]  /*2010*/  @P0 LOP3.LUT R78, R78, 0x4000, RZ, 0xfc, !PT ;  /* 0x000040004e4e0812 */ /* 0x000fc800078efcff */
[----:B------:R-:W-:Y:S01]  /*2020*/  LOP3.LUT R78, R78, 0xffff7fff, RZ, 0xc0, !PT ;  /* 0xffff7fff4e4e7812 */ /* 0x000fe200078ec0ff */
[----:B--2---:R-:W-:Y:S01]  /*2030*/  @P2 FFMA R3, R82, R17, R3 ;  /* 0x0000001152032223 */ /* 0x004fe20000000003 */
[----:B------:R-:W-:Y:S01]  /*2040*/  ISETP.GE.AND P2, PT, R71, 0x11, PT ;  /* 0x000000114700780c */ /* 0x000fe20003f46270 */
[----:B------:R-:W-:Y:S04]  /*2050*/  @P3 LDS R70, [UR5+0x48] ;  /* 0x00004805ff463984 */ /* 0x000fe80008000800 */
[----:B------:R-:W1:Y:S01]  /*2060*/  @P1 LDS R68, [UR5+0x3c] ;  /* 0x00003c05ff441984 */ /* 0x000e620008000800 */
[----:B------:R-:W-:-:S04]  /*2070*/  @P1 LOP3.LUT R78, R78, 0x8000, RZ, 0xfc, !PT ;  /* 0x000080004e4e1812 */ /* 0x000fc800078efcff */
[----:B------:R-:W-:-:S03]  /*2080*/  LOP3.LUT R78, R78, 0xfffeffff, RZ, 0xc0, !PT ;  /* 0xfffeffff4e4e7812 */ /* 0x000fc600078ec0ff */
[----:B------:R-:W2:Y:S01]  /*2090*/  @P2 LDS R69, [UR5+0x40] ;  /* 0x00004005ff452984 */ /* 0x000ea20008000800 */
[----:B------:R-:W-:-:S04]  /*20a0*/  @P2 LOP3.LUT R78, R78, 0x10000, RZ, 0xfc, !PT ;  /* 0x000100004e4e2812 */ /* 0x000fc800078efcff */
[----:B------:R-:W-:-:S04]  /*20b0*/  LOP3.LUT R78, R78, 0xfffdffff, RZ, 0xc0, !PT ;  /* 0xfffdffff4e4e7812 */ /* 0x000fc800078ec0ff */
[----:B------:R-:W-:-:S04]  /*20c0*/  @P4 LOP3.LUT R78, R78, 0x20000, RZ, 0xfc, !PT ;  /* 0x000200004e4e4812 */ /* 0x000fc800078efcff */
[----:B------:R-:W-:-:S04]  /*20d0*/  LOP3.LUT R78, R78, 0xfffbffff, RZ, 0xc0, !PT ;  /* 0xfffbffff4e4e7812 */ /* 0x000fc800078ec0ff */
[----:B------:R-:W-:Y:S01]  /*20e0*/  @P3 LOP3.LUT R78, R78, 0x40000, RZ, 0xfc, !PT ;  /* 0x000400004e4e3812 */ /* 0x000fe200078efcff */
[----:B0-----:R-:W-:Y:S01]  /*20f0*/  @P0 FFMA R3, R2, R18, R3 ;  /* 0x0000001202030223 */ /* 0x001fe20000000003 */
[C---:B------:R-:W-:Y:S01]  /*2100*/  ISETP.GE.AND P0, PT, R71.reuse, 0x14, PT ;  /* 0x000000144700780c */ /* 0x040fe20003f06270 */
[----:B------:R-:W0:Y:S01]  /*2110*/  @P4 LDS R2, [UR5+0x44] ;  /* 0x00004405ff024984 */ /* 0x000e220008000800 */
[----:B------:R-:W-:Y:S01]  /*2120*/  LOP3.LUT R78, R78, 0xfff7ffff, RZ, 0xc0, !PT ;  /* 0xfff7ffff4e4e7812 */ /* 0x000fe200078ec0ff */
[----:B-1----:R-:W-:Y:S01]  /*2130*/  @P1 FFMA R3, R68, R19, R3 ;  /* 0x0000001344031223 */ /* 0x002fe20000000003 */
[----:B------:R-:W-:-:S09]  /*2140*/  ISETP.GE.AND P1, PT, R71, 0x15, PT ;  /* 0x000000154700780c */ /* 0x000fd20003f26270 */
[----:B------:R-:W1:Y:S01]  /*2150*/  @P0 LDS R82, [UR5+0x4c] ;  /* 0x00004c05ff520984 */ /* 0x000e620008000800 */
[----:B------:R-:W-:-:S04]  /*2160*/  @P0 LOP3.LUT R78, R78, 0x80000, RZ, 0xfc, !PT ;  /* 0x000800004e4e0812 */ /* 0x000fc800078efcff */
[----:B------:R-:W-:Y:S01]  /*2170*/  LOP3.LUT R78, R78, 0xffefffff, RZ, 0xc0, !PT ;  /* 0xffefffff4e4e7812 */ /* 0x000fe200078ec0ff */
[----:B--2---:R-:W-:Y:S01]  /*2180*/  @P2 FFMA R3, R20, R69, R3 ;  /* 0x0000004514032223 */ /* 0x004fe20000000003 */
[----:B------:R-:W-:Y:S01]  /*2190*/  ISETP.GE.AND P2, PT, R71, 0x16, PT ;  /* 0x000000164700780c */ /* 0x000fe20003f46270 */
[----:B------:R-:W2:Y:S01]  /*21a0*/  @P1 LDS R68, [UR5+0x50] ;  /* 0x00005005ff441984 */ /* 0x000ea20008000800 */
[----:B------:R-:W-:-:S04]  /*21b0*/  @P1 LOP3.LUT R78, R78, 0x100000, RZ, 0xfc, !PT ;  /* 0x001000004e4e1812 */ /* 0x000fc800078efcff */
[----:B------:R-:W-:-:S07]  /*21c0*/  LOP3.LUT R78, R78, 0xffdfffff, RZ, 0xc0, !PT ;  /* 0xffdfffff4e4e7812 */ /* 0x000fce00078ec0ff */
[----:B------:R-:W3:Y:S01]  /*21d0*/  @P2 LDS R84, [UR5+0x54] ;  /* 0x00005405ff542984 */ /* 0x000ee20008000800 */
[----:B------:R-:W-:-:S04]  /*21e0*/  @P2 LOP3.LUT R78, R78, 0x200000, RZ, 0xfc, !PT ;  /* 0x002000004e4e2812 */ /* 0x000fc800078efcff */
[----:B------:R-:W-:Y:S01]  /*21f0*/  LOP3.LUT R78, R78, 0xffbfffff, RZ, 0xc0, !PT ;  /* 0xffbfffff4e4e7812 */ /* 0x000fe200078ec0ff */
[----:B0-----:R-:W-:Y:S01]  /*2200*/  @P4 FFMA R3, R2, R21, R3 ;  /* 0x0000001502034223 */ /* 0x001fe20000000003 */
[----:B------:R-:W-:-:S03]  /*2210*/  ISETP.GE.AND P4, PT, R71, 0x19, PT ;  /* 0x000000194700780c */ /* 0x000fc60003f86270 */
[----:B------:R-:W-:Y:S01]  /*2220*/  @P3 FFMA R3, R70, R22, R3 ;  /* 0x0000001646033223 */ /* 0x000fe20000000003 */
[----:B------:R-:W-:-:S03]  /*2230*/  ISETP.GE.AND P3, PT, R71, 0x1a, PT ;  /* 0x0000001a4700780c */ /* 0x000fc60003f66270 */
[----:B-1----:R-:W-:Y:S01]  /*2240*/  @P0 FFMA R3, R82, R23, R3 ;  /* 0x0000001752030223 */ /* 0x002fe20000000003 */
[----:B------:R-:W-:-:S05]  /*2250*/  ISETP.GE.AND P0, PT, R71, 0x17, PT ;  /* 0x000000174700780c */ /* 0x000fca0003f06270 */
[----:B------:R-:W-:Y:S04]  /*2260*/  @P4 LDS R69, [UR5+0x60] ;  /* 0x00006005ff454984 */ /* 0x000fe80008000800 */
[----:B------:R-:W-:Y:S01]  /*2270*/  @P3 LDS R70, [UR5+0x64] ;  /* 0x00006405ff463984 */ /* 0x000fe20008000800 */
[----:B--2---:R-:W-:Y:S01]  /*2280*/  @P1 FFMA R3, R24, R68, R3 ;  /* 0x0000004418031223 */ /* 0x004fe20000000003 */
[----:B------:R-:W-:Y:S02]  /*2290*/  ISETP.GE.AND P1, PT, R71, 0x18, PT ;  /* 0x000000184700780c */ /* 0x000fe40003f26270 */
[----:B------:R-:W0:Y:S01]  /*22a0*/  @P0 LDS R2, [UR5+0x58] ;  /* 0x00005805ff020984 */ /* 0x000e220008000800 */
[----:B------:R-:W-:-:S04]  /*22b0*/  @P0 LOP3.LUT R78, R78, 0x400000, RZ, 0xfc, !PT ;  /* 0x004000004e4e0812 */ /* 0x000fc800078efcff */
[----:B------:R-:W-:Y:S01]  /*22c0*/  LOP3.LUT R78, R78, 0xff7fffff, RZ, 0xc0, !PT ;  /* 0xff7fffff4e4e7812 */ /* 0x000fe200078ec0ff */
[----:B---3--:R-:W-:Y:S01]  /*22d0*/  @P2 FFMA R3, R84, R25, R3 ;  /* 0x0000001954032223 */ /* 0x008fe20000000003 */
[----:B------:R-:W-:-:S04]  /*22e0*/  ISETP.GE.AND P2, PT, R71, 0x1b, PT ;  /* 0x0000001b4700780c */ /* 0x000fc80003f46270 */
[----:B------:R-:W1:Y:S01]  /*22f0*/  @P1 LDS R68, [UR5+0x5c] ;  /* 0x00005c05ff441984 */ /* 0x000e620008000800 */
[----:B------:R-:W-:-:S04]  /*2300*/  @P1 LOP3.LUT R78, R78, 0x800000, RZ, 0xfc, !PT ;  /* 0x008000004e4e1812 */ /* 0x000fc800078efcff */
[----:B------:R-:W-:-:S04]  /*2310*/  LOP3.LUT R78, R78, 0xfeffffff, RZ, 0xc0, !PT ;  /* 0xfeffffff4e4e7812 */ /* 0x000fc800078ec0ff */
[----:B------:R-:W2:Y:S01]  /*2320*/  @P2 LDS R82, [UR5+0x68] ;  /* 0x00006805ff522984 */ /* 0x000ea20008000800 */
[----:B------:R-:W-:-:S04]  /*2330*/  @P4 LOP3.LUT R78, R78, 0x1000000, RZ, 0xfc, !PT ;  /* 0x010000004e4e4812 */ /* 0x000fc800078efcff */
[----:B------:R-:W-:-:S04]  /*2340*/  LOP3.LUT R78, R78, 0xfdffffff, RZ, 0xc0, !PT ;  /* 0xfdffffff4e4e7812 */ /* 0x000fc800078ec0ff */
[----:B------:R-:W-:-:S04]  /*2350*/  @P3 LOP3.LUT R78, R78, 0x2000000, RZ, 0xfc, !PT ;  /* 0x020000004e4e3812 */ /* 0x000fc800078efcff */
[----:B------:R-:W-:-:S04]  /*2360*/  LOP3.LUT R78, R78, 0xfbffffff, RZ, 0xc0, !PT ;  /* 0xfbffffff4e4e7812 */ /* 0x000fc800078ec0ff */
[----:B------:R-:W-:Y:S01]  /*2370*/  @P2 LOP3.LUT R78, R78, 0x4000000, RZ, 0xfc, !PT ;  /* 0x040000004e4e2812 */ /* 0x000fe200078efcff */
[----:B0-----:R-:W-:Y:S01]  /*2380*/  @P0 FFMA R3, R2, R26, R3 ;  /* 0x0000001a02030223 */ /* 0x001fe20000000003 */
[C---:B------:R-:W-:Y:S02]  /*2390*/  ISETP.GE.AND P0, PT, R71.reuse, 0x1c, PT ;  /* 0x0000001c4700780c */ /* 0x040fe40003f06270 */
[----:B------:R-:W-:Y:S01]  /*23a0*/  LOP3.LUT R78, R78, 0xf7ffffff, RZ, 0xc0, !PT ;  /* 0xf7ffffff4e4e7812 */ /* 0x000fe200078ec0ff */
[----:B-1----:R-:W-:Y:S01]  /*23b0*/  @P1 FFMA R3, R68, R27, R3 ;  /* 0x0000001b44031223 */ /* 0x002fe20000000003 */
[----:B------:R-:W-:-:S09]  /*23c0*/  ISETP.GE.AND P1, PT, R71, 0x1d, PT ;  /* 0x0000001d4700780c */ /* 0x000fd20003f26270 */
[----:B------:R-:W0:Y:S01]  /*23d0*/  @P0 LDS R2, [UR5+0x6c] ;  /* 0x00006c05ff020984 */ /* 0x000e220008000800 */
[----:B------:R-:W-:Y:S01]  /*23e0*/  @P0 LOP3.LUT R78, R78, 0x8000000, RZ, 0xfc, !PT ;  /* 0x080000004e4e0812 */ /* 0x000fe200078efcff */
[----:B------:R-:W-:Y:S01]  /*23f0*/  @P4 FFMA R3, R28, R69, R3 ;  /* 0x000000451c034223 */ /* 0x000fe20000000003 */
[C---:B------:R-:W-:Y:S02]  /*2400*/  ISETP.GE.AND P4, PT, R71.reuse, 0x20, PT ;  /* 0x000000204700780c */ /* 0x040fe40003f86270 */
[----:B------:R-:W-:Y:S01]  /*2410*/  LOP3.LUT R78, R78, 0xefffffff, RZ, 0xc0, !PT ;  /* 0xefffffff4e4e7812 */ /* 0x000fe200078ec0ff */
[----:B------:R-:W-:Y:S01]  /*2420*/  @P3 FFMA R3, R70, R29, R3 ;  /* 0x0000001d46033223 */ /* 0x000fe20000000003 */
[----:B------:R-:W-:-:S03]  /*2430*/  ISETP.GE.AND P3, PT, R71, 0x21, PT ;  /* 0x000000214700780c */ /* 0x000fc60003f66270 */
[----:B--2---:R-:W-:Y:S01]  /*2440*/  @P2 FFMA R3, R82, R30, R3 ;  /* 0x0000001e52032223 */ /* 0x004fe20000000003 */
[----:B------:R-:W-:Y:S01]  /*2450*/  ISETP.GE.AND P2, PT, R71, 0x1e, PT ;  /* 0x0000001e4700780c */ /* 0x000fe20003f46270 */
[----:B------:R-:W1:Y:S01]  /*2460*/  @P1 LDS R68, [UR5+0x70] ;  /* 0x00007005ff441984 */ /* 0x000e620008000800 */
[----:B------:R-:W-:-:S04]  /*2470*/  @P1 LOP3.LUT R78, R78, 0x10000000, RZ, 0xfc, !PT ;  /* 0x100000004e4e1812 */ /* 0x000fc800078efcff */
[----:B------:R-:W-:-:S03]  /*2480*/  LOP3.LUT R78, R78, 0xdfffffff, RZ, 0xc0, !PT ;  /* 0xdfffffff4e4e7812 */ /* 0x000fc600078ec0ff */
[----:B------:R-:W-:Y:S01]  /*2490*/  @P3 LDS R69, [UR5+0x80] ;  /* 0x00008005ff453984 */ /* 0x000fe20008000800 */
[----:B------:R-:W-:-:S03]  /*24a0*/  @P3 LOP3.LUT R76, R76, 0x1, RZ, 0xfc, !PT ;  /* 0x000000014c4c3812 */ /* 0x000fc600078efcff */
[----:B------:R-:W2:Y:S01]  /*24b0*/  @P2 LDS R70, [UR5+0x74] ;  /* 0x00007405ff462984 */ /* 0x000ea20008000800 */
[----:B------:R-:W-:Y:S02]  /*24c0*/  @P2 LOP3.LUT R78, R78, 0x20000000, RZ, 0xfc, !PT ;  /* 0x200000004e4e2812 */ /* 0x000fe400078efcff */
[----:B------:R-:W-:Y:S02]  /*24d0*/  LOP3.LUT R76, R76, 0xfffffffd, RZ, 0xc0, !PT ;  /* 0xfffffffd4c4c7812 */ /* 0x000fe400078ec0ff */
[----:B------:R-:W-:Y:S01]  /*24e0*/  LOP3.LUT R78, R78, 0xbfffffff, RZ, 0xc0, !PT ;  /* 0xbfffffff4e4e7812 */ /* 0x000fe200078ec0ff */
[----:B0-----:R-:W-:Y:S01]  /*24f0*/  @P0 FFMA R3, R2, R31, R3 ;  /* 0x0000001f02030223 */ /* 0x001fe20000000003 */
[----:B------:R-:W-:-:S03]  /*2500*/  ISETP.GE.AND P0, PT, R71, 0x1f, PT ;  /* 0x0000001f4700780c */ /* 0x000fc60003f06270 */
[----:B-1----:R-:W-:Y:S01]  /*2510*/  @P1 FFMA R3, R32, R68, R3 ;  /* 0x0000004420031223 */ /* 0x002fe20000000003 */
[----:B------:R-:W-:-:S09]  /*2520*/  ISETP.GE.AND P1, PT, R71, 0x22, PT ;  /* 0x000000224700780c */ /* 0x000fd20003f26270 */
[----:B------:R-:W0:Y:S01]  /*2530*/  @P0 LDS R2, [UR5+0x78] ;  /* 0x00007805ff020984 */ /* 0x000e220008000800 */
[----:B------:R-:W-:-:S03]  /*2540*/  @P0 LOP3.LUT R78, R78, 0x40000000, RZ, 0xfc, !PT ;  /* 0x400000004e4e0812 */ /* 0x000fc600078efcff */
[----:B------:R-:W1:Y:S01]  /*2550*/  @P4 LDS R68, [UR5+0x7c] ;  /* 0x00007c05ff444984 */ /* 0x000e620008000800 */
[----:B------:R-:W-:-:S04]  /*2560*/  LOP3.LUT R78, R78, 0x7fffffff, RZ, 0xc0, !PT ;  /* 0x7fffffff4e4e7812 */ /* 0x000fc800078ec0ff */
[----:B------:R-:W-:Y:S01]  /*2570*/  @P4 LOP3.LUT R78, R78, 0x80000000, RZ, 0xfc, !PT ;  /* 0x800000004e4e4812 */ /* 0x000fe200078efcff */
        /* <DEDUP_REMOVED lines=10> */
[----:B-1----:R-:W-:Y:S01]  /*2620*/  @P4 FFMA R3, R68, R35, R3 ;  /* 0x0000002344034223 */ /* 0x002fe20000000003 */
[----:B------:R-:W-:-:S03]  /*2630*/  ISETP.GE.AND P4, PT, R71, 0x2a, PT ;  /* 0x0000002a4700780c */ /* 0x000fc60003f86270 */
[----:B------:R-:W-:Y:S01]  /*2640*/  @P3 FFMA R3, R36, R69, R3 ;  /* 0x0000004524033223 */ /* 0x000fe20000000003 */
[C---:B------:R-:W-:Y:S01]  /*2650*/  ISETP.GE.AND P3, PT, R71.reuse, 0x2b, PT ;  /* 0x0000002b4700780c */ /* 0x040fe20003f66270 */
[----:B------:R-:W-:Y:S02]  /*2660*/  @P5 LDS R69, [UR5+0xa0] ;  /* 0x0000a005ff455984 */ /* 0x000fe40008000800 */
[----:B--2---:R-:W-:Y:S01]  /*2670*/  @P1 FFMA R3, R82, R37, R3 ;  /* 0x0000002552031223 */ /* 0x004fe20000000003 */
[----:B------:R-:W-:Y:S01]  /*2680*/  ISETP.GE.AND P1, PT, R71, 0x25, PT ;  /* 0x000000254700780c */ /* 0x000fe20003f26270 */
[----:B------:R-:W0:Y:S01]  /*2690*/  @P0 LDS R2, [UR5+0x8c] ;  /* 0x00008c05ff020984 */ /* 0x000e220008000800 */
[----:B------:R-:W-:-:S03]  /*26a0*/  @P0 LOP3.LUT R76, R76, 0x8, RZ, 0xfc, !PT ;  /* 0x000000084c4c0812 */ /* 0x000fc600078efcff */
[----:B------:R-:W-:Y:S01]  /*26b0*/  @P6 LDS R82, [UR5+0x9c] ;  /* 0x00009c05ff526984 */ /* 0x000fe20008000800 */
[----:B------:R-:W-:-:S03]  /*26c0*/  LOP3.LUT R76, R76, 0xffffffef, RZ, 0xc0, !PT ;  /* 0xffffffef4c4c7812 */ /* 0x000fc600078ec0ff */
[----:B------:R-:W-:Y:S01]  /*26d0*/  @P4 LDS R84, [UR5+0xa4] ;  /* 0x0000a405ff544984 */ /* 0x000fe20008000800 */
[----:B---3--:R-:W-:Y:S01]  /*26e0*/  @P2 FFMA R3, R70, R38, R3 ;  /* 0x0000002646032223 */ /* 0x008fe20000000003 */
[----:B------:R-:W-:Y:S02]  /*26f0*/  ISETP.GE.AND P2, PT, R71, 0x26, PT ;  /* 0x000000264700780c */ /* 0x000fe40003f46270 */
[----:B------:R-:W1:Y:S01]  /*2700*/  @P1 LDS R68, [UR5+0x90] ;  /* 0x00009005ff441984 */ /* 0x000e620008000800 */
[----:B------:R-:W-:-:S03]  /*2710*/  @P1 LOP3.LUT R76, R76, 0x10, RZ, 0xfc, !PT ;  /* 0x000000104c4c1812 */ /* 0x000fc600078efcff */
[----:B------:R-:W-:Y:S01]  /*2720*/  @P3 LDS R81, [UR5+0xa8] ;  /* 0x0000a805ff513984 */ /* 0x000fe20008000800 */
[----:B------:R-:W-:-:S06]  /*2730*/  LOP3.LUT R76, R76, 0xffffffdf, RZ, 0xc0, !PT ;  /* 0xffffffdf4c4c7812 */ /* 0x000fcc00078ec0ff */
[----:B------:R-:W2:Y:S01]  /*2740*/  @P2 LDS R70, [UR5+0x94] ;  /* 0x00009405ff462984 */ /* 0x000ea20008000800 */
[----:B------:R-:W-:Y:S02]  /*2750*/  @P2 LOP3.LUT R76, R76, 0x20, RZ, 0xfc, !PT ;  /* 0x000000204c4c2812 */ /* 0x000fe400078efcff */
[C---:B------:R-:W-:Y:S02]  /*2760*/  ISETP.GE.AND P2, PT, R71.reuse, 0x2c, PT ;  /* 0x0000002c4700780c */ /* 0x040fe40003f46270 */
[----:B------:R-:W-:Y:S01]  /*2770*/  LOP3.LUT R76, R76, 0xffffffbf, RZ, 0xc0, !PT ;  /* 0xffffffbf4c4c7812 */ /* 0x000fe200078ec0ff */
[----:B0-----:R-:W-:Y:S01]  /*2780*/  @P0 FFMA R3, R2, R39, R3 ;  /* 0x0000002702030223 */ /* 0x001fe20000000003 */
[----:B------:R-:W-:-:S09]  /*2790*/  ISETP.GE.AND P0, PT, R71, 0x27, PT ;  /* 0x000000274700780c */ /* 0x000fd20003f06270 */
[----:B------:R-:W-:Y:S01]  /*27a0*/  @P2 LDS R86, [UR5+0xac] ;  /* 0x0000ac05ff562984 */ /* 0x000fe20008000800 */
[----:B------:R-:W-:Y:S01]  /*27b0*/  P2R R85, PR, RZ, 0x1 ;  /* 0x00000001ff557803 */ /* 0x000fe20000000000 */
[----:B-1----:R-:W-:Y:S01]  /*27c0*/  @P1 FFMA R3, R40, R68, R3 ;  /* 0x0000004428031223 */ /* 0x002fe20000000003 */
[----:B------:R-:W-:Y:S01]  /*27d0*/  ISETP.GE.AND P1, PT, R71, 0x2d, PT ;  /* 0x0000002d4700780c */ /* 0x000fe20003f26270 */
[----:B------:R-:W0:Y:S01]  /*27e0*/  @P0 LDS R2, [UR5+0x98] ;  /* 0x00009805ff020984 */ /* 0x000e220008000800 */
[----:B------:R-:W-:-:S04]  /*27f0*/  @P0 LOP3.LUT R76, R76, 0x40, RZ, 0xfc, !PT ;  /* 0x000000404c4c0812 */ /* 0x000fc800078efcff */
[C---:B------:R-:W-:Y:S02]  /*2800*/  LOP3.LUT P0, RZ, R76.reuse, 0x20, RZ, 0xc0, !PT ;  /* 0x000000204cff7812 */ /* 0x040fe4000780c0ff */
[----:B------:R-:W-:-:S04]  /*2810*/  LOP3.LUT R76, R76, 0xffffff7f, RZ, 0xc0, !PT ;  /* 0xffffff7f4c4c7812 */ /* 0x000fc800078ec0ff */
[----:B------:R-:W-:Y:S01]  /*2820*/  @P6 LOP3.LUT R76, R76, 0x80, RZ, 0xfc, !PT ;  /* 0x000000804c4c6812 */ /* 0x000fe200078efcff */
[----:B------:R-:W1:Y:S03]  /*2830*/  @P1 LDS R68, [UR5+0xb0] ;  /* 0x0000b005ff441984 */ /* 0x000e660008000800 */
[----:B------:R-:W-:-:S03]  /*2840*/  LOP3.LUT R76, R76, 0xfffffeff, RZ, 0xc0, !PT ;  /* 0xfffffeff4c4c7812 */ /* 0x000fc600078ec0ff */
[----:B--2---:R-:W-:Y:S01]  /*2850*/  @P0 FFMA R3, R41, R70, R3 ;  /* 0x0000004629030223 */ /* 0x004fe20000000003 */
[----:B------:R-:W-:Y:S02]  /*2860*/  ISETP.NE.AND P0, PT, R85, RZ, PT ;  /* 0x000000ff5500720c */ /* 0x000fe40003f05270 */
[----:B------:R-:W-:-:S04]  /*2870*/  @P5 LOP3.LUT R76, R76, 0x100, RZ, 0xfc, !PT ;  /* 0x000001004c4c5812 */ /* 0x000fc800078efcff */
[----:B------:R-:W-:-:S04]  /*2880*/  LOP3.LUT R76, R76, 0xfffffdff, RZ, 0xc0, !PT ;  /* 0xfffffdff4c4c7812 */ /* 0x000fc800078ec0ff */
[----:B------:R-:W-:-:S04]  /*2890*/  @P4 LOP3.LUT R76, R76, 0x200, RZ, 0xfc, !PT ;  /* 0x000002004c4c4812 */ /* 0x000fc800078efcff */
[----:B------:R-:W-:-:S04]  /*28a0*/  LOP3.LUT R76, R76, 0xfffffbff, RZ, 0xc0, !PT ;  /* 0xfffffbff4c4c7812 */ /* 0x000fc800078ec0ff */
[----:B------:R-:W-:Y:S01]  /*28b0*/  @P3 LOP3.LUT R76, R76, 0x400, RZ, 0xfc, !PT ;  /* 0x000004004c4c3812 */ /* 0x000fe200078efcff */
[----:B0-----:R-:W-:Y:S01]  /*28c0*/  @P0 FFMA R3, R42, R2, R3 ;  /* 0x000000022a030223 */ /* 0x001fe20000000003 */
[----:B------:R-:W-:Y:S02]  /*28d0*/  ISETP.NE.AND P0, PT, R83, RZ, PT ;  /* 0x000000ff5300720c */ /* 0x000fe40003f05270 */
[----:B------:R-:W-:Y:S01]  /*28e0*/  LOP3.LUT R76, R76, 0xfffff7ff, RZ, 0xc0, !PT ;  /* 0xfffff7ff4c4c7812 */ /* 0x000fe200078ec0ff */
[----:B------:R-:W-:Y:S01]  /*28f0*/  @P6 FFMA R3, R43, R82, R3 ;  /* 0x000000522b036223 */ /* 0x000fe20000000003 */
[----:B------:R-:W-:Y:S02]  /*2900*/  P2R R85, PR, RZ, 0x1 ;  /* 0x00000001ff557803 */ /* 0x000fe40000000000 */
[----:B------:R-:W-:Y:S01]  /*2910*/  @P2 LOP3.LUT R76, R76, 0x800, RZ, 0xfc, !PT ;  /* 0x000008004c4c2812 */ /* 0x000fe200078efcff */
[----:B------:R-:W-:-:S03]  /*2920*/  @P5 FFMA R3, R44, R69, R3 ;  /* 0x000000452c035223 */ /* 0x000fc60000000003 */
[----:B------:R-:W-:Y:S01]  /*2930*/  LOP3.LUT R76, R76, 0xffffefff, RZ, 0xc0, !PT ;  /* 0xffffefff4c4c7812 */ /* 0x000fe200078ec0ff */
[----:B------:R-:W-:Y:S02]  /*2940*/  @P4 FFMA R3, R45, R84, R3 ;  /* 0x000000542d034223 */ /* 0x000fe40000000003 */
[----:B------:R0:W5:Y:S01]  /*2950*/  @P0 LDL R82, [R1+0x100] ;  /* 0x0001000001520983 */ /* 0x0001620000100800 */
[----:B------:R-:W-:Y:S01]  /*2960*/  ISETP.GE.AND P0, PT, R71, 0x2e, PT ;  /* 0x0000002e4700780c */ /* 0x000fe20003f06270 */
[----:B------:R-:W-:Y:S01]  /*2970*/  @P3 FFMA R3, R46, R81, R3 ;  /* 0x000000512e033223 */ /* 0x000fe20000000003 */
[----:B------:R-:W-:-:S03]  /*2980*/  @P1 LOP3.LUT R76, R76, 0x1000, RZ, 0xfc, !PT ;  /* 0x000010004c4c1812 */ /* 0x000fc600078efcff */
[----:B------:R-:W-:-:S04]  /*2990*/  @P2 FFMA R3, R47, R86, R3 ;  /* 0x000000562f032223 */ /* 0x000fc80000000003 */
[----:B-1----:R-:W-:Y:S01]  /*29a0*/  @P1 FFMA R3, R48, R68, R3 ;  /* 0x0000004430031223 */ /* 0x002fe20000000003 */
[----:B------:R-:W-:-:S03]  /*29b0*/  ISETP.GE.AND P1, PT, R71, 0x2f, PT ;  /* 0x0000002f4700780c */ /* 0x000fc60003f26270 */
[----:B------:R-:W1:Y:S01]  /*29c0*/  @P0 LDS R2, [UR5+0xb4] ;  /* 0x0000b405ff020984 */ /* 0x000e620008000800 */
[C---:B------:R-:W-:Y:S02]  /*29d0*/  ISETP.GE.AND P6, PT, R71.reuse, 0x30, PT ;  /* 0x000000304700780c */ /* 0x040fe40003fc6270 */
[----:B------:R-:W-:Y:S02]  /*29e0*/  LOP3.LUT R76, R76, 0xffffdfff, RZ, 0xc0, !PT ;  /* 0xffffdfff4c4c7812 */ /* 0x000fe400078ec0ff */
[----:B------:R-:W-:-:S05]  /*29f0*/  ISETP.GE.AND P5, PT, R71, 0x31, PT ;  /* 0x000000314700780c */ /* 0x000fca0003fa6270 */
[----:B------:R-:W2:Y:S01]  /*2a00*/  @P1 LDS R68, [UR5+0xb8] ;  /* 0x0000b805ff441984 */ /* 0x000ea20008000800 */
[----:B------:R-:W-:Y:S02]  /*2a10*/  @P0 LOP3.LUT R76, R76, 0x2000, RZ, 0xfc, !PT ;  /* 0x000020004c4c0812 */ /* 0x000fe400078efcff */
[C---:B------:R-:W-:Y:S01]  /*2a20*/  ISETP.GE.AND P4, PT, R71.reuse, 0x32, PT ;  /* 0x000000324700780c */ /* 0x040fe20003f86270 */
[----:B------:R-:W3:Y:S01]  /*2a30*/  @P6 LDS R70, [UR5+0xbc] ;  /* 0x0000bc05ff466984 */ /* 0x000ee20008000800 */
[----:B------:R-:W-:Y:S02]  /*2a40*/  LOP3.LUT R76, R76, 0xffffbfff, RZ, 0xc0, !PT ;  /* 0xffffbfff4c4c7812 */ /* 0x000fe400078ec0ff */
[C---:B------:R-:W-:Y:S01]  /*2a50*/  ISETP.GE.AND P3, PT, R71.reuse, 0x33, PT ;  /* 0x000000334700780c */ /* 0x040fe20003f66270 */
[----:B------:R-:W4:Y:S01]  /*2a60*/  @P5 LDS R69, [UR5+0xc0] ;  /* 0x0000c005ff455984 */ /* 0x000f220008000800 */
[----:B------:R-:W-:Y:S02]  /*2a70*/  @P1 LOP3.LUT R76, R76, 0x4000, RZ, 0xfc, !PT ;  /* 0x000040004c4c1812 */ /* 0x000fe400078efcff */
[----:B------:R-:W-:-:S02]  /*2a80*/  ISETP.GE.AND P2, PT, R71, 0x34, PT ;  /* 0x000000344700780c */ /* 0x000fc40003f46270 */
[----:B------:R-:W-:Y:S02]  /*2a90*/  LOP3.LUT R76, R76, 0xffff7fff, RZ, 0xc0, !PT ;  /* 0xffff7fff4c4c7812 */ /* 0x000fe400078ec0ff */
[----:B------:R-:W-:Y:S01]  /*2aa0*/  ISETP.GE.AND P1, PT, R71, 0x35, PT ;  /* 0x000000354700780c */ /* 0x000fe20003f26270 */
[----:B------:R-:W0:Y:S01]  /*2ab0*/  @P4 LDS R84, [UR5+0xc4] ;  /* 0x0000c405ff544984 */ /* 0x000e220008000800 */
[----:B------:R-:W-:Y:S02]  /*2ac0*/  @P6 LOP3.LUT R76, R76, 0x8000, RZ, 0xfc, !PT ;  /* 0x000080004c4c6812 */ /* 0x000fe400078efcff */
[----:B------:R-:W-:Y:S01]  /*2ad0*/  P2R R87, PR, RZ, 0x40 ;  /* 0x00000040ff577803 */ /* 0x000fe20000000000 */
[----:B------:R-:W0:Y:S01]  /*2ae0*/  @P3 LDS R81, [UR5+0xc8] ;  /* 0x0000c805ff513984 */ /* 0x000e220008000800 */
[----:B------:R-:W-:-:S03]  /*2af0*/  LOP3.LUT P6, RZ, R76, 0x4000, RZ, 0xc0, !PT ;  /* 0x000040004cff7812 */ /* 0x000fc600078cc0ff */
[----:B------:R-:W0:Y:S01]  /*2b00*/  @P2 LDS R86, [UR5+0xcc] ;  /* 0x0000cc05ff562984 */ /* 0x000e220008000800 */
[----:B-1----:R-:W-:Y:S01]  /*2b10*/  @P0 FFMA R3, R49, R2, R3 ;  /* 0x0000000231030223 */ /* 0x002fe20000000003 */
[----:B------:R-:W-:Y:S02]  /*2b20*/  ISETP.GE.AND P0, PT, R71, 0x36, PT ;  /* 0x000000364700780c */ /* 0x000fe40003f06270 */
[----:B------:R-:W1:Y:S01]  /*2b30*/  @P1 LDS R83, [UR5+0xd0] ;  /* 0x0000d005ff531984 */ /* 0x000e620008000800 */
[----:B------:R-:W-:-:S04]  /*2b40*/  LOP3.LUT R76, R76, 0xfffeffff, RZ, 0xc0, !PT ;  /* 0xfffeffff4c4c7812 */ /* 0x000fc800078ec0ff */
[----:B------:R-:W-:Y:S01]  /*2b50*/  @P5 LOP3.LUT R76, R76, 0x10000, RZ, 0xfc, !PT ;  /* 0x000100004c4c5812 */ /* 0x000fe200078efcff */
[----:B--2---:R-:W-:Y:S01]  /*2b60*/  @P6 FFMA R3, R50, R68, R3 ;  /* 0x0000004432036223 */ /* 0x004fe20000000003 */
[----:B------:R-:W-:-:S04]  /*2b70*/  ISETP.NE.AND P6, PT, R87, RZ, PT ;  /* 0x000000ff5700720c */ /* 0x000fc80003fc5270 */
[----:B------:R-:W2:Y:S01]  /*2b80*/  @P0 LDS R2, [UR5+0xd4] ;  /* 0x0000d405ff020984 */ /* 0x000ea20008000800 */
[----:B------:R-:W-:-:S04]  /*2b90*/  LOP3.LUT R76, R76, 0xfffdffff, RZ, 0xc0, !PT ;  /* 0xfffdffff4c4c7812 */ /* 0x000fc800078ec0ff */
[----:B------:R-:W-:-:S04]  /*2ba0*/  @P4 LOP3.LUT R76, R76, 0x20000, RZ, 0xfc, !PT ;  /* 0x000200004c4c4812 */ /* 0x000fc800078efcff */
[----:B------:R-:W-:Y:S01]  /*2bb0*/  LOP3.LUT R76, R76, 0xfffbffff, RZ, 0xc0, !PT ;  /* 0xfffbffff4c4c7812 */ /* 0x000fe200078ec0ff */
[----:B---3--:R-:W-:-:S03]  /*2bc0*/  @P6 FFMA R3, R51, R70, R3 ;  /* 0x0000004633036223 */ /* 0x008fc60000000003 */
[----:B------:R-:W-:Y:S01]  /*2bd0*/  @P3 LOP3.LUT R76, R76, 0x40000, RZ, 0xfc, !PT ;  /* 0x000400004c4c3812 */ /* 0x000fe200078efcff */
[----:B----4-:R-:W-:-:S03]  /*2be0*/  @P5 FFMA R3, R52, R69, R3 ;  /* 0x0000004534035223 */ /* 0x010fc60000000003 */
[----:B------:R-:W-:Y:S01]  /*2bf0*/  LOP3.LUT R76, R76, 0xfff7ffff, RZ, 0xc0, !PT ;  /* 0xfff7ffff4c4c7812 */ /* 0x000fe200078ec0ff */
[----:B0-----:R-:W-:-:S03]  /*2c00*/  @P4 FFMA R3, R53, R84, R3 ;  /* 0x0000005435034223 */ /* 0x001fc60000000003 */
[----:B------:R-:W-:Y:S01]  /*2c10*/  @P2 LOP3.LUT R76, R76, 0x80000, RZ, 0xfc, !PT ;  /* 0x000800004c4c2812 */ /* 0x000fe200078efcff */
[----:B------:R-:W-:-:S03]  /*2c20*/  @P3 FFMA R3, R54, R81, R3 ;  /* 0x0000005136033223 */ /* 0x000fc60000000003 */
[----:B------:R-:W-:Y:S01]  /*2c30*/  LOP3.LUT R76, R76, 0xffefffff, RZ, 0xc0, !PT ;  /* 0xffefffff4c4c7812 */ /* 0x000fe200078ec0ff */
[----:B------:R-:W-:-:S03]  /*2c40*/  @P2 FFMA R3, R55, R86, R3 ;  /* 0x0000005637032223 */ /* 0x000fc60000000003 */
[----:B------:R-:W-:Y:S01]  /*2c50*/  @P1 LOP3.LUT R76, R76, 0x100000, RZ, 0xfc, !PT ;  /* 0x001000004c4c1812 */ /* 0x000fe200078efcff */
[----:B-1----:R-:W-:Y:S01]  /*2c60*/  @P1 FFMA R3, R56, R83, R3 ;  /* 0x0000005338031223 */ /* 0x002fe20000000003 */
[----:B------:R-:W-:Y:S02]  /*2c70*/  ISETP.GE.AND P1, PT, R71, 0x37, PT ;  /* 0x000000374700780c */ /* 0x000fe40003f26270 */
[----:B------:R-:W-:-:S04]  /*2c80*/  LOP3.LUT R76, R76, 0xffdfffff, RZ, 0xc0, !PT ;  /* 0xffdfffff4c4c7812 */ /* 0x000fc800078ec0ff */
[----:B------:R-:W-:Y:S01]  /*2c90*/  @P0 LOP3.LUT R76, R76, 0x200000, RZ, 0xfc, !PT ;  /* 0x002000004c4c0812 */ /* 0x000fe200078efcff */
[----:B--2---:R-:W-:Y:S01]  /*2ca0*/  @P0 FFMA R3, R57, R2, R3 ;  /* 0x0000000239030223 */ /* 0x004fe20000000003 */
[----:B------:R-:W-:Y:S02]  /*2cb0*/  ISETP.GE.AND P0, PT, R71, 0x38, PT ;  /* 0x000000384700780c */ /* 0x000fe40003f06270 */
[----:B------:R-:W-:-:S03]  /*2cc0*/  LOP3.LUT R76, R76, 0xffbfffff, RZ, 0xc0, !PT ;  /* 0xffbfffff4c4c7812 */ /* 0x000fc600078ec0ff */
[----:B------:R-:W0:Y:S01]  /*2cd0*/  @P1 LDS R68, [UR5+0xd8] ;  /* 0x0000d805ff441984 */ /* 0x000e220008000800 */
[----:B------:R-:W-:-:S04]  /*2ce0*/  @P1 LOP3.LUT R76, R76, 0x400000, RZ, 0xfc, !PT ;  /* 0x004000004c4c1812 */ /* 0x000fc800078efcff */
[----:B------:R-:W-:-:S03]  /*2cf0*/  LOP3.LUT R76, R76, 0xff7fffff, RZ, 0xc0, !PT ;  /* 0xff7fffff4c4c7812 */ /* 0x000fc600078ec0ff */
[----:B------:R-:W1:Y:S01]  /*2d00*/  @P0 LDS R2, [UR5+0xdc] ;  /* 0x0000dc05ff020984 */ /* 0x000e620008000800 */
[----:B------:R-:W-:Y:S02]  /*2d10*/  @P0 LOP3.LUT R76, R76, 0x800000, RZ, 0xfc, !PT ;  /* 0x008000004c4c0812 */ /* 0x000fe400078efcff */
[----:B------:R-:W-:Y:S02]  /*2d20*/  ISETP.GE.AND P0, PT, R71, 0x39, PT ;  /* 0x000000394700780c */ /* 0x000fe40003f06270 */
[----:B------:R-:W-:-:S11]  /*2d30*/  LOP3.LUT R76, R76, 0xfeffffff, RZ, 0xc0, !PT ;  /* 0xfeffffff4c4c7812 */ /* 0x000fd600078ec0ff */
[----:B------:R-:W-:Y:S01]  /*2d40*/  @P0 LOP3.LUT R76, R76, 0x1000000, RZ, 0xfc, !PT ;  /* 0x010000004c4c0812 */ /* 0x000fe200078efcff */
[----:B------:R-:W2:Y:S01]  /*2d50*/  @P0 LDS R69, [UR5+0xe0] ;  /* 0x0000e005ff450984 */ /* 0x000ea20008000800 */
[----:B------:R-:W-:Y:S02]  /*2d60*/  ISETP.GE.AND P0, PT, R71, 0x3a, PT ;  /* 0x0000003a4700780c */ /* 0x000fe40003f06270 */
[----:B------:R-:W-:Y:S02]  /*2d70*/  LOP3.LUT R76, R76, 0xfdffffff, RZ, 0xc0, !PT ;  /* 0xfdffffff4c4c7812 */ /* 0x000fe400078ec0ff */
[----:B------:R-:W-:-:S09]  /*2d80*/  P2R R91, PR, RZ, 0x1 ;  /* 0x00000001ff5b7803 */ /* 0x000fd20000000000 */
[----:B------:R-:W-:Y:S01]  /*2d90*/  @P0 LOP3.LUT R76, R76, 0x2000000, RZ, 0xfc, !PT ;  /* 0x020000004c4c0812 */ /* 0x000fe200078efcff */
[----:B------:R-:W3:Y:S03]  /*2da0*/  @P0 LDS R70, [UR5+0xe4] ;  /* 0x0000e405ff460984 */ /* 0x000ee60008000800 */
[----:B------:R-:W-:-:S04]  /*2db0*/  LOP3.LUT P0, RZ, R76, 0x1000000, RZ, 0xc0, !PT ;  /* 0x010000004cff7812 */ /* 0x000fc8000780c0ff */
[----:B------:R-:W-:Y:S02]  /*2dc0*/  P2R R90, PR, RZ, 0x1 ;  /* 0x00000001ff5a7803 */ /* 0x000fe40000000000 */
[----:B------:R-:W-:-:S04]  /*2dd0*/  LOP3.LUT P0, RZ, R76, 0x800000, RZ, 0xc0, !PT ;  /* 0x008000004cff7812 */ /* 0x000fc8000780c0ff */
[----:B------:R-:W-:Y:S02]  /*2de0*/  P2R R89, PR, RZ, 0x1 ;  /* 0x00000001ff597803 */ /* 0x000fe40000000000 */
[----:B------:R-:W-:Y:S02]  /*2df0*/  LOP3.LUT P0, RZ, R76, 0x400000, RZ, 0xc0, !PT ;  /* 0x004000004cff7812 */ /* 0x000fe4000780c0ff */
[C---:B------:R-:W-:Y:S02]  /*2e00*/  ISETP.GE.AND P6, PT, R71.reuse, 0x3b, PT ;  /* 0x0000003b4700780c */ /* 0x040fe40003fc6270 */
[C---:B------:R-:W-:Y:S02]  /*2e10*/  ISETP.GE.AND P5, PT, R71.reuse, 0x3c, PT ;  /* 0x0000003c4700780c */ /* 0x040fe40003fa6270 */
[----:B------:R-:W-:-:S07]  /*2e20*/  ISETP.GE.AND P1, PT, R71, 0x3d, PT ;  /* 0x0000003d4700780c */ /* 0x000fce0003f26270 */
[----:B0-----:R-:W-:Y:S01]  /*2e30*/  @P0 FFMA R3, R58, R68, R3 ;  /* 0x000000443a030223 */ /* 0x001fe20000000003 */
[----:B------:R-:W-:Y:S01]  /*2e40*/  ISETP.NE.AND P0, PT, R89, RZ, PT ;  /* 0x000000ff5900720c */ /* 0x000fe20003f05270 */
[----:B------:R-:W0:Y:S01]  /*2e50*/  @P6 LDS R81, [UR5+0xe8] ;  /* 0x0000e805ff516984 */ /* 0x000e220008000800 */
[C---:B------:R-:W-:Y:S02]  /*2e60*/  ISETP.GE.AND P2, PT, R71.reuse, 0x3e, PT ;  /* 0x0000003e4700780c */ /* 0x040fe40003f46270 */
[C---:B------:R-:W-:Y:S01]  /*2e70*/  ISETP.GE.AND P3, PT, R71.reuse, 0x3f, PT ;  /* 0x0000003f4700780c */ /* 0x040fe20003f66270 */
[----:B------:R-:W4:Y:S01]  /*2e80*/  @P5 LDS R84, [UR5+0xec] ;  /* 0x0000ec05ff545984 */ /* 0x000f220008000800 */
[----:B------:R-:W-:-:S03]  /*2e90*/  ISETP.GE.AND P4, PT, R71, 0x40, PT ;  /* 0x000000404700780c */ /* 0x000fc60003f86270 */
[----:B------:R-:W4:Y:S04]  /*2ea0*/  @P1 LDS R83, [UR5+0xf0] ;  /* 0x0000f005ff531984 */ /* 0x000f280008000800 */
[----:B-1----:R-:W-:Y:S01]  /*2eb0*/  @P0 FFMA R3, R59, R2, R3 ;  /* 0x000000023b030223 */ /* 0x002fe20000000003 */
[----:B------:R-:W-:Y:S01]  /*2ec0*/  ISETP.NE.AND P0, PT, R90, RZ, PT ;  /* 0x000000ff5a00720c */ /* 0x000fe20003f05270 */
[----:B------:R-:W1:Y:S04]  /*2ed0*/  @P2 LDS R86, [UR5+0xf4] ;  /* 0x0000f405ff562984 */ /* 0x000e680008000800 */
[----:B------:R-:W1:Y:S04]  /*2ee0*/  @P3 LDS R87, [UR5+0xf8] ;  /* 0x0000f805ff573984 */ /* 0x000e680008000800 */
[----:B------:R-:W1:Y:S04]  /*2ef0*/  @P4 LDS R88, [UR5+0xfc] ;  /* 0x0000fc05ff584984 */ /* 0x000e680008000800 */
[----:B--2---:R-:W-:Y:S01]  /*2f00*/  @P0 FFMA R3, R60, R69, R3 ;  /* 0x000000453c030223 */ /* 0x004fe20000000003 */
[----:B------:R-:W-:Y:S01]  /*2f10*/  ISETP.NE.AND P0, PT, R91, RZ, PT ;  /* 0x000000ff5b00720c */ /* 0x000fe20003f05270 */
[----:B------:R-:W-:Y:S01]  /*2f20*/  UPRMT UR5, UR15, 0x8880, URZ ;  /* 0x000088800f057896 */ /* 0x000fe200080000ff */
[----:B------:R-:W-:-:S02]  /*2f30*/  LOP3.LUT R76, R76, 0xfbffffff, RZ, 0xc0, !PT ;  /* 0xfbffffff4c4c7812 */ /* 0x000fc400078ec0ff */
[----:B------:R-:W-:-:S09]  /*2f40*/  LOP3.LUT R78, R78, 0xfffffffe, RZ, 0xc0, !PT ;  /* 0xfffffffe4e4e7812 */ /* 0x000fd200078ec0ff */
[----:B---3--:R-:W-:-:S04]  /*2f50*/  @P0 FFMA R3, R61, R70, R3 ;  /* 0x000000463d030223 */ /* 0x008fc80000000003 */
[----:B0-----:R-:W-:Y:S01]  /*2f60*/  @P6 FFMA R3, R62, R81, R3 ;  /* 0x000000513e036223 */ /* 0x001fe20000000003 */
[----:B------:R-:W-:Y:S01]  /*2f70*/  VIADD R81, R80, UR4 ;  /* 0x0000000450517c36 */ /* 0x000fe20008000000 */
[----:B------:R-:W-:Y:S02]  /*2f80*/  @P6 LOP3.LUT R76, R76, 0x4000000, RZ, 0xfc, !PT ;  /* 0x040000004c4c6812 */ /* 0x000fe400078efcff */
[----:B------:R-:W-:Y:S01]  /*2f90*/  @P5 LOP3.LUT R78, R78, 0x1, RZ, 0xfc, !PT ;  /* 0x000000014e4e5812 */ /* 0x000fe200078efcff */
[----:B----4-:R-:W-:Y:S01]  /*2fa0*/  @P5 FFMA R3, R63, R84, R3 ;  /* 0x000000543f035223 */ /* 0x010fe20000000003 */
[----:B------:R-:W-:Y:S02]  /*2fb0*/  ISETP.GT.AND P6, PT, R81, R72, PT ;  /* 0x000000485100720c */ /* 0x000fe40003fc4270 */
[----:B------:R-:W-:Y:S01]  /*2fc0*/  ISETP.NE.AND P5, PT, RZ, UR5, PT ;  /* 0x00000005ff007c0c */ /* 0x000fe2000bfa5270 */
[----:B------:R-:W-:-:S04]  /*2fd0*/  @P1 FFMA R3, R64, R83, R3 ;  /* 0x0000005340031223 */ /* 0x000fc80000000003 */
[----:B-1----:R-:W-:Y:S01]  /*2fe0*/  @P2 FFMA R3, R65, R86, R3 ;  /* 0x0000005641032223 */ /* 0x002fe20000000003 */
[----:B------:R-:W-:Y:S03]  /*2ff0*/  BSSY.RECONVERGENT B1, `(.L_x_88) ;  /* 0x0000011000017945 */ /* 0x000fe60003800200 */
[----:B------:R-:W-:Y:S01]  /*3000*/  @P3 FFMA R3, R66, R87, R3 ;  /* 0x0000005742033223 */ /* 0x000fe20000000003 */
[----:B------:R-:W-:Y:S01]  /*3010*/  ISETP.NE.AND P0, PT, R85, RZ, PT ;  /* 0x000000ff5500720c */ /* 0x000fe20003f05270 */
[----:B------:R-:W-:Y:S02]  /*3020*/  IMAD.MOV.U32 R69, RZ, RZ, RZ ;  /* 0x000000ffff457224 */ /* 0x000fe400078e00ff */
[----:B------:R-:W-:Y:S01]  /*3030*/  @P4 FFMA R3, R67, R88, R3 ;  /* 0x0000005843034223 */ /* 0x000fe20000000003 */
[----:B------:R-:W-:Y:S09]  /*3040*/  @P6 BRA P5, `(.L_x_89) ;  /* 0x00000000002c6947 */ /* 0x000ff20002800000 */
[----:B------:R-:W-:Y:S02]  /*3050*/  IMAD.MOV.U32 R2, RZ, RZ, 0x3bbb989d ;  /* 0x3bbb989dff027424 */ /* 0x000fe400078e00ff */
[----:B------:R-:W-:Y:S01]  /*3060*/  FADD R3, -R74, R3 ;  /* 0x000000034a037221 */ /* 0x000fe20000000100 */
[----:B------:R-:W-:-:S03]  /*3070*/  IMAD.MOV.U32 R69, RZ, RZ, 0x437c0000 ;  /* 0x437c0000ff457424 */ /* 0x000fc600078e00ff */
[----:B------:R-:W-:-:S04]  /*3080*/  FFMA.SAT R2, R3, R2, 0.5 ;  /* 0x3f00000003027423 */ /* 0x000fc80000002002 */
[----:B------:R-:W-:-:S04]  /*3090*/  FFMA.RM R2, R2, R69, 12582913 ;  /* 0x4b40000102027423 */ /* 0x000fc80000004045 */
[C---:B------:R-:W-:Y:S01]  /*30a0*/  FADD R68, R2.reuse, -12583039 ;  /* 0xcb40007f02447421 */ /* 0x040fe20000000000 */
[----:B------:R-:W-:-:S03]  /*30b0*/  IMAD.SHL.U32 R2, R2, 0x800000, RZ ;  /* 0x0080000002027824 */ /* 0x000fc600078e00ff */
[----:B------:R-:W-:-:S04]  /*30c0*/  FFMA R68, R3, 1.4426950216293334961, -R68 ;  /* 0x3fb8aa3b03447823 */ /* 0x000fc80000000844 */
[----:B------:R-:W-:-:S04]  /*30d0*/  FFMA R68, R3, 1.925963033500011079e-08, R68 ;  /* 0x32a5706003447823 */ /* 0x000fc80000000044 */
[----:B------:R-:W0:Y:S02]  /*30e0*/  MUFU.EX2 R69, R68 ;  /* 0x0000004400457308 */ /* 0x000e240000000800 */
[----:B0-----:R-:W-:-:S07]  /*30f0*/  FMUL R69, R2, R69 ;  /* 0x0000004502457220 */ /* 0x001fce0000400000 */
.L_x_89:
[----:B------:R-:W-:Y:S05]  /*3100*/  BSYNC.RECONVERGENT B1 ;  /* 0x0000000000017941 */ /* 0x000fea0003800200 */
.L_x_88:
[----:B------:R-:W0:Y:S01]  /*3110*/  S2UR UR6, SR_CgaCtaId ;  /* 0x00000000000679c3 */ /* 0x000e220000008800 */
[----:B------:R-:W-:Y:S01]  /*3120*/  UMOV UR5, 0x400 ;  /* 0x0000040000057882 */ /* 0x000fe20000000000 */
[----:B------:R-:W-:Y:S01]  /*3130*/  LOP3.LUT P5, RZ, R78, 0x2, RZ, 0xc0, !PT ;  /* 0x000000024eff7812 */ /* 0x000fe200078ac0ff */
[----:B0-----:R-:W-:Y:S01]  /*3140*/  ULEA UR5, UR6, UR5, 0x18 ;  /* 0x0000000506057291 */ /* 0x001fe2000f8ec0ff */
[----:B------:R-:W-:-:S05]  /*3150*/  R2UR UR6, R79 ;  /* 0x000000004f0672ca */ /* 0x000fca00000e0000 */
[----:B------:R-:W-:-:S04]  /*3160*/  IMAD.U32 R68, RZ, RZ, UR5 ;  /* 0x00000005ff447e24 */ /* 0x000fc8000f8e00ff */
[----:B------:R-:W-:-:S05]  /*3170*/  IMAD R2, R71, 0x100, R68 ;  /* 0x0000010047027824 */ /* 0x000fca00078e0244 */
[----:B------:R-:W-:-:S13]  /*3180*/  R2UR UR5, R2 ;  /* 0x00000000020572ca */ /* 0x000fda00000e0000 */
[----:B------:R-:W-:-:S09]  /*3190*/  ULEA UR5, UR6, UR5, 0x2 ;  /* 0x0000000506057291 */ /* 0x000fd2000f8e10ff */
[----:B------:R-:W0:Y:S02]  /*31a0*/  @P0 LDS R2, [UR5] ;  /* 0x00000005ff020984 */ /* 0x000e240008000800 */
[----:B0-----:R-:W-:-:S04]  /*31b0*/  @P0 FMUL R2, R2, R69 ;  /* 0x0000004502020220 */ /* 0x001fc80000400000 */
[----:B-----5:R-:W-:-:S05]  /*31c0*/  @P0 FFMA R2, R77, R82, R2 ;  /* 0x000000524d020223 */ /* 0x020fca0000000002 */
[----:B------:R0:W-:Y:S01]  /*31d0*/  @P0 STL [R1+0x100], R2 ;  /* 0x0001000201000387 */ /* 0x0001e20000100800 */
[----:B------:R-:W-:Y:S05]  /*31e0*/  @!P5 BRA `(.L_x_90) ;  /* 0x000000000014d947 */ /* 0x000fea0003800000 */
[----:B------:R-:W2:Y:S04]  /*31f0*/  LDL R3, [R1+0x104] ;  /* 0x0001040001037983 */ /* 0x000ea80000100800 */
[----:B0-----:R-:W0:Y:S02]  /*3200*/  LDS R2, [UR5+0x4] ;  /* 0x00000405ff027984 */ /* 0x001e240008000800 */
[----:B0-----:R-:W-:-:S04]  /*3210*/  FMUL R2, R2, R69 ;  /* 0x0000004502027220 */ /* 0x001fc80000400000 */
[----:B--2---:R-:W-:-:S05]  /*3220*/  FFMA R2, R77, R3, R2 ;  /* 0x000000034d027223 */ /* 0x004fca0000000002 */
[----:B------:R1:W-:Y:S02]  /*3230*/  STL [R1+0x104], R2 ;  /* 0x0001040201007387 */ /* 0x0003e40000100800 */
.L_x_90:
[----:B------:R-:W-:-:S13]  /*3240*/  LOP3.LUT P5, RZ, R78, 0x4, RZ, 0xc0, !PT ;  /* 0x000000044eff7812 */ /* 0x000fda00078ac0ff */
[----:B------:R-:W-:Y:S05]  /*3250*/  @!P5 BRA `(.L_x_91) ;  /* 0x000000000014d947 */ /* 0x000fea0003800000 */
[----:B------:R-:W2:Y:S04]  /*3260*/  LDL R3, [R1+0x108] ;  /* 0x0001080001037983 */ /* 0x000ea80000100800 */
[----:B01----:R-:W0:Y:S02]  /*3270*/  LDS R2, [UR5+0x8] ;  /* 0x00000805ff027984 */ /* 0x003e240008000800 */
[----:B0-----:R-:W-:-:S04]  /*3280*/  FMUL R2, R2, R69 ;  /* 0x0000004502027220 */ /* 0x001fc80000400000 */
[----:B--2---:R-:W-:-:S05]  /*3290*/  FFMA R2, R77, R3, R2 ;  /* 0x000000034d027223 */ /* 0x004fca0000000002 */
[----:B------:R2:W-:Y:S02]  /*32a0*/  STL [R1+0x108], R2 ;  /* 0x0001080201007387 */ /* 0x0005e40000100800 */
.L_x_91:
[----:B------:R-:W-:-:S13]  /*32b0*/  LOP3.LUT P5, RZ, R78, 0x8, RZ, 0xc0, !PT ;  /* 0x000000084eff7812 */ /* 0x000fda00078ac0ff */
[----:B------:R-:W-:Y:S05]  /*32c0*/  @!P5 BRA `(.L_x_92) ;  /* 0x000000000014d947 */ /* 0x000fea0003800000 */
[----:B------:R-:W3:Y:S04]  /*32d0*/  LDL R3, [R1+0x10c] ;  /* 0x00010c0001037983 */ /* 0x000ee80000100800 */
[----:B012---:R-:W0:Y:S02]  /*32e0*/  LDS R2, [UR5+0xc] ;  /* 0x00000c05ff027984 */ /* 0x007e240008000800 */
[----:B0-----:R-:W-:-:S04]  /*32f0*/  FMUL R2, R2, R69 ;  /* 0x0000004502027220 */ /* 0x001fc80000400000 */
[----:B---3--:R-:W-:-:S05]  /*3300*/  FFMA R2, R77, R3, R2 ;  /* 0x000000034d027223 */ /* 0x008fca0000000002 */
[----:B------:R3:W-:Y:S02]  /*3310*/  STL [R1+0x10c], R2 ;  /* 0x00010c0201007387 */ /* 0x0007e40000100800 */
.L_x_92:
[----:B------:R-:W-:-:S13]  /*3320*/  LOP3.LUT P5, RZ, R78, 0x10, RZ, 0xc0, !PT ;  /* 0x000000104eff7812 */ /* 0x000fda00078ac0ff */
[----:B------:R-:W-:Y:S05]  /*3330*/  @!P5 BRA `(.L_x_93) ;  /* 0x000000000014d947 */ /* 0x000fea0003800000 */
[----:B------:R-:W4:Y:S04]  /*3340*/  LDL R3, [R1+0x110] ;  /* 0x0001100001037983 */ /* 0x000f280000100800 */
[----:B0123--:R-:W0:Y:S02]  /*3350*/  LDS R2, [UR5+0x10] ;  /* 0x00001005ff027984 */ /* 0x00fe240008000800 */
[----:B0-----:R-:W-:-:S04]  /*3360*/  FMUL R2, R2, R69 ;  /* 0x0000004502027220 */ /* 0x001fc80000400000 */
[----:B----4-:R-:W-:-:S05]  /*3370*/  FFMA R2, R77, R3, R2 ;  /* 0x000000034d027223 */ /* 0x010fca0000000002 */
[----:B------:R4:W-:Y:S02]  /*3380*/  STL [R1+0x110], R2 ;  /* 0x0001100201007387 */ /* 0x0009e40000100800 */
.L_x_93:
[----:B------:R-:W-:-:S13]  /*3390*/  LOP3.LUT P5, RZ, R78, 0x20, RZ, 0xc0, !PT ;  /* 0x000000204eff7812 */ /* 0x000fda00078ac0ff */
[----:B------:R-:W-:Y:S05]  /*33a0*/  @!P5 BRA `(.L_x_94) ;  /* 0x000000000014d947 */ /* 0x000fea0003800000 */
[----:B------:R-:W5:Y:S04]  /*33b0*/  LDL R3, [R1+0x114] ;  /* 0x0001140001037983 */ /* 0x000f680000100800 */
[----:B01234-:R-:W0:Y:S02]  /*33c0*/  LDS R2, [UR5+0x14] ;  /* 0x00001405ff027984 */ /* 0x01fe240008000800 */
[----:B0-----:R-:W-:-:S04]  /*33d0*/  FMUL R2, R2, R69 ;  /* 0x0000004502027220 */ /* 0x001fc80000400000 */
[----:B-----5:R-:W-:-:S05]  /*33e0*/  FFMA R2, R77, R3, R2 ;  /* 0x000000034d027223 */ /* 0x020fca0000000002 */
[----:B------:R0:W-:Y:S02]  /*33f0*/  STL [R1+0x114], R2 ;  /* 0x0001140201007387 */ /* 0x0001e40000100800 */
.L_x_94:
[----:B------:R-:W-:-:S13]  /*3400*/  LOP3.LUT P5, RZ, R78, 0x40, RZ, 0xc0, !PT ;  /* 0x000000404eff7812 */ /* 0x000fda00078ac0ff */
[----:B------:R-:W-:Y:S05]  /*3410*/  @!P5 BRA `(.L_x_95) ;  /* 0x000000000014d947 */ /* 0x000fea0003800000 */
[----:B------:R-:W5:Y:S04]  /*3420*/  LDL R3, [R1+0x118] ;  /* 0x0001180001037983 */ /* 0x000f680000100800 */
[----:B01234-:R-:W0:Y:S02]  /*3430*/  LDS R2, [UR5+0x18] ;  /* 0x00001805ff027984 */ /* 0x01fe240008000800 */
[----:B0-----:R-:W-:-:S04]  /*3440*/  FMUL R2, R2, R69 ;  /* 0x0000004502027220 */ /* 0x001fc80000400000 */
[----:B-----5:R-:W-:-:S05]  /*3450*/  FFMA R2, R77, R3, R2 ;  /* 0x000000034d027223 */ /* 0x020fca0000000002 */
[----:B------:R0:W-:Y:S02]  /*3460*/  STL [R1+0x118], R2 ;  /* 0x0001180201007387 */ /* 0x0001e40000100800 */
.L_x_95:
[----:B------:R-:W-:-:S13]  /*3470*/  LOP3.LUT P5, RZ, R78, 0x80, RZ, 0xc0, !PT ;  /* 0x000000804eff7812 */ /* 0x000fda00078ac0ff */
[----:B------:R-:W-:Y:S05]  /*3480*/  @!P5 BRA `(.L_x_96) ;  /* 0x000000000014d947 */ /* 0x000fea0003800000 */
[----:B------:R-:W5:Y:S04]  /*3490*/  LDL R3, [R1+0x11c] ;  /* 0x00011c0001037983 */ /* 0x000f680000100800 */
[----:B01234-:R-:W0:Y:S02]  /*34a0*/  LDS R2, [UR5+0x1c] ;  /* 0x00001c05ff027984 */ /* 0x01fe240008000800 */
[----:B0-----:R-:W-:-:S04]  /*34b0*/  FMUL R2, R2, R69 ;  /* 0x0000004502027220 */ /* 0x001fc80000400000 */
[----:B-----5:R-:W-:-:S05]  /*34c0*/  FFMA R2, R77, R3, R2 ;  /* 0x000000034d027223 */ /* 0x020fca0000000002 */
[----:B------:R0:W-:Y:S02]  /*34d0*/  STL [R1+0x11c], R2 ;  /* 0x00011c0201007387 */ /* 0x0001e40000100800 */
.L_x_96:
[----:B------:R-:W-:-:S13]  /*34e0*/  LOP3.LUT P5, RZ, R78, 0x100, RZ, 0xc0, !PT ;  /* 0x000001004eff7812 */ /* 0x000fda00078ac0ff */
[----:B------:R-:W-:Y:S05]  /*34f0*/  @!P5 BRA `(.L_x_97) ;  /* 0x000000000014d947 */ /* 0x000fea0003800000 */
[----:B------:R-:W5:Y:S04]  /*3500*/  LDL R3, [R1+0x120] ;  /* 0x0001200001037983 */ /* 0x000f680000100800 */
[----:B01234-:R-:W0:Y:S02]  /*3510*/  LDS R2, [UR5+0x20] ;  /* 0x00002005ff027984 */ /* 0x01fe240008000800 */
[----:B0-----:R-:W-:-:S04]  /*3520*/  FMUL R2, R2, R69 ;  /* 0x0000004502027220 */ /* 0x001fc80000400000 */
[----:B-----5:R-:W-:-:S05]  /*3530*/  FFMA R2, R77, R3, R2 ;  /* 0x000000034d027223 */ /* 0x020fca0000000002 */
[----:B------:R0:W-:Y:S02]  /*3540*/  STL [R1+0x120], R2 ;  /* 0x0001200201007387 */ /* 0x0001e40000100800 */
.L_x_97:
[----:B------:R-:W-:-:S13]  /*3550*/  LOP3.LUT P5, RZ, R78, 0x200, RZ, 0xc0, !PT ;  /* 0x000002004eff7812 */ /* 0x000fda00078ac0ff */
[----:B------:R-:W-:Y:S05]  /*3560*/  @!P5 BRA `(.L_x_98) ;  /* 0x000000000014d947 */ /* 0x000fea0003800000 */
[----:B------:R-:W5:Y:S04]  /*3570*/  LDL R3, [R1+0x124] ;  /* 0x0001240001037983 */ /* 0x000f680000100800 */
[----:B01234-:R-:W0:Y:S02]  /*3580*/  LDS R2, [UR5+0x24] ;  /* 0x00002405ff027984 */ /* 0x01fe240008000800 */
[----:B0-----:R-:W-:-:S04]  /*3590*/  FMUL R2, R2, R69 ;  /* 0x0000004502027220 */ /* 0x001fc80000400000 */
[----:B-----5:R-:W-:-:S05]  /*35a0*/  FFMA R2, R77, R3, R2 ;  /* 0x000000034d027223 */ /* 0x020fca0000000002 */
[----:B------:R0:W-:Y:S02]  /*35b0*/  STL [R1+0x124], R2 ;  /* 0x0001240201007387 */ /* 0x0001e40000100800 */
.L_x_98:
[----:B------:R-:W-:-:S13]  /*35c0*/  LOP3.LUT P5, RZ, R78, 0x400, RZ, 0xc0, !PT ;  /* 0x000004004eff7812 */ /* 0x000fda00078ac0ff */
[----:B------:R-:W-:Y:S05]  /*35d0*/  @!P5 BRA `(.L_x_99) ;  /* 0x000000000014d947 */ /* 0x000fea0003800000 */
[----:B------:R-:W5:Y:S04]  /*35e0*/  LDL R3, [R1+0x128] ;  /* 0x0001280001037983 */ /* 0x000f680000100800 */
[----:B01234-:R-:W0:Y:S02]  /*35f0*/  LDS R2, [UR5+0x28] ;  /* 0x00002805ff027984 */ /* 0x01fe240008000800 */
[----:B0-----:R-:W-:-:S04]  /*3600*/  FMUL R2, R2, R69 ;  /* 0x0000004502027220 */ /* 0x001fc80000400000 */
[----:B-----5:R-:W-:-:S05]  /*3610*/  FFMA R2, R77, R3, R2 ;  /* 0x000000034d027223 */ /* 0x020fca0000000002 */
[----:B------:R0:W-:Y:S02]  /*3620*/  STL [R1+0x128], R2 ;  /* 0x0001280201007387 */ /* 0x0001e40000100800 */
.L_x_99:
[----:B------:R-:W-:-:S13]  /*3630*/  LOP3.LUT P5, RZ, R78, 0x800, RZ, 0xc0, !PT ;  /* 0x000008004eff7812 */ /* 0x000fda00078ac0ff */
[----:B------:R-:W-:Y:S05]  /*3640*/  @!P5 BRA `(.L_x_100) ;  /* 0x000000000014d947 */ /* 0x000fea0003800000 */
[----:B------:R-:W5:Y:S04]  /*3650*/  LDL R3, [R1+0x12c] ;  /* 0x00012c0001037983 */ /* 0x000f680000100800 */
[----:B01234-:R-:W0:Y:S02]  /*3660*/  LDS R2, [UR5+0x2c] ;  /* 0x00002c05ff027984 */ /* 0x01fe240008000800 */
[----:B0-----:R-:W-:-:S04]  /*3670*/  FMUL R2, R2, R69 ;  /* 0x0000004502027220 */ /* 0x001fc80000400000 */
[----:B-----5:R-:W-:-:S05]  /*3680*/  FFMA R2, R77, R3, R2 ;  /* 0x000000034d027223 */ /* 0x020fca0000000002 */
[----:B------:R0:W-:Y:S02]  /*3690*/  STL [R1+0x12c], R2 ;  /* 0x00012c0201007387 */ /* 0x0001e40000100800 */
.L_x_100:
[----:B------:R-:W-:-:S13]  /*36a0*/  LOP3.LUT P5, RZ, R78, 0x1000, RZ, 0xc0, !PT ;  /* 0x000010004eff7812 */ /* 0x000fda00078ac0ff */
[----:B------:R-:W-:Y:S05]  /*36b0*/  @!P5 BRA `(.L_x_101) ;  /* 0x000000000014d947 */ /* 0x000fea0003800000 */
[----:B------:R-:W5:Y:S04]  /*36c0*/  LDL R3, [R1+0x130] ;  /* 0x0001300001037983 */ /* 0x000f680000100800 */
[----:B01234-:R-:W0:Y:S02]  /*36d0*/  LDS R2, [UR5+0x30] ;  /* 0x00003005ff027984 */ /* 0x01fe240008000800 */
[----:B0-----:R-:W-:-:S04]  /*36e0*/  FMUL R2, R2, R69 ;  /* 0x0000004502027220 */ /* 0x001fc80000400000 */
[----:B-----5:R-:W-:-:S05]  /*36f0*/  FFMA R2, R77, R3, R2 ;  /* 0x000000034d027223 */ /* 0x020fca0000000002 */
[----:B------:R0:W-:Y:S02]  /*3700*/  STL [R1+0x130], R2 ;  /* 0x0001300201007387 */ /* 0x0001e40000100800 */
.L_x_101:
[----:B------:R-:W-:-:S13]  /*3710*/  LOP3.LUT P5, RZ, R78, 0x2000, RZ, 0xc0, !PT ;  /* 0x000020004eff7812 */ /* 0x000fda00078ac0ff */
[----:B------:R-:W-:Y:S05]  /*3720*/  @!P5 BRA `(.L_x_102) ;  /* 0x000000000014d947 */ /* 0x000fea0003800000 */
[----:B------:R-:W5:Y:S04]  /*3730*/  LDL R3, [R1+0x134] ;  /* 0x0001340001037983 */ /* 0x000f680000100800 */
[----:B01234-:R-:W0:Y:S02]  /*3740*/  LDS R2, [UR5+0x34] ;  /* 0x00003405ff027984 */ /* 0x01fe240008000800 */
[----:B0-----:R-:W-:-:S04]  /*3750*/  FMUL R2, R2, R69 ;  /* 0x0000004502027220 */ /* 0x001fc80000400000 */
[----:B-----5:R-:W-:-:S05]  /*3760*/  FFMA R2, R77, R3, R2 ;  /* 0x000000034d027223 */ /* 0x020fca0000000002 */
[----:B------:R0:W-:Y:S02]  /*3770*/  STL [R1+0x134], R2 ;  /* 0x0001340201007387 */ /* 0x0001e40000100800 */
.L_x_102:
[----:B------:R-:W-:-:S13]  /*3780*/  LOP3.LUT P5, RZ, R78, 0x4000, RZ, 0xc0, !PT ;  /* 0x000040004eff7812 */ /* 0x000fda00078ac0ff */
[----:B------:R-:W-:Y:S05]  /*3790*/  @!P5 BRA `(.L_x_103) ;  /* 0x000000000014d947 */ /* 0x000fea0003800000 */
[----:B------:R-:W5:Y:S04]  /*37a0*/  LDL R3, [R1+0x138] ;  /* 0x0001380001037983 */ /* 0x000f680000100800 */
[----:B01234-:R-:W0:Y:S02]  /*37b0*/  LDS R2, [UR5+0x38] ;  /* 0x00003805ff027984 */ /* 0x01fe240008000800 */
[----:B0-----:R-:W-:-:S04]  /*37c0*/  FMUL R2, R2, R69 ;  /* 0x0000004502027220 */ /* 0x001fc80000400000 */
[----:B-----5:R-:W-:-:S05]  /*37d0*/  FFMA R2, R77, R3, R2 ;  /* 0x000000034d027223 */ /* 0x020fca0000000002 */
[----:B------:R0:W-:Y:S02]  /*37e0*/  STL [R1+0x138], R2 ;  /* 0x0001380201007387 */ /* 0x0001e40000100800 */
.L_x_103:
[----:B------:R-:W-:-:S13]  /*37f0*/  LOP3.LUT P5, RZ, R78, 0x8000, RZ, 0xc0, !PT ;  /* 0x000080004eff7812 */ /* 0x000fda00078ac0ff */
[----:B------:R-:W-:Y:S05]  /*3800*/  @!P5 BRA `(.L_x_104) ;  /* 0x000000000014d947 */ /* 0x000fea0003800000 */
[----:B------:R-:W5:Y:S04]  /*3810*/  LDL R3, [R1+0x13c] ;  /* 0x00013c0001037983 */ /* 0x000f680000100800 */
[----:B01234-:R-:W0:Y:S02]  /*3820*/  LDS R2, [UR5+0x3c] ;  /* 0x00003c05ff027984 */ /* 0x01fe240008000800 */
[----:B0-----:R-:W-:-:S04]  /*3830*/  FMUL R2, R2, R69 ;  /* 0x0000004502027220 */ /* 0x001fc80000400000 */
[----:B-----5:R-:W-:-:S05]  /*3840*/  FFMA R2, R77, R3, R2 ;  /* 0x000000034d027223 */ /* 0x020fca0000000002 */
[----:B------:R0:W-:Y:S02]  /*3850*/  STL [R1+0x13c], R2 ;  /* 0x00013c0201007387 */ /* 0x0001e40000100800 */
.L_x_104:
[----:B------:R-:W-:-:S13]  /*3860*/  LOP3.LUT P5, RZ, R78, 0x10000, RZ, 0xc0, !PT ;  /* 0x000100004eff7812 */ /* 0x000fda00078ac0ff */
[----:B------:R-:W-:Y:S05]  /*3870*/  @!P5 BRA `(.L_x_105) ;  /* 0x000000000014d947 */ /* 0x000fea0003800000 */
[----:B------:R-:W5:Y:S04]  /*3880*/  LDL R3, [R1+0x140] ;  /* 0x0001400001037983 */ /* 0x000f680000100800 */
[----:B01234-:R-:W0:Y:S02]  /*3890*/  LDS R2, [UR5+0x40] ;  /* 0x00004005ff027984 */ /* 0x01fe240008000800 */
[----:B0-----:R-:W-:-:S04]  /*38a0*/  FMUL R2, R2, R69 ;  /* 0x0000004502027220 */ /* 0x001fc80000400000 */
[----:B-----5:R-:W-:-:S05]  /*38b0*/  FFMA R2, R77, R3, R2 ;  /* 0x000000034d027223 */ /* 0x020fca0000000002 */
[----:B------:R0:W-:Y:S02]  /*38c0*/  STL [R1+0x140], R2 ;  /* 0x0001400201007387 */ /* 0x0001e40000100800 */
.L_x_105:
[----:B------:R-:W-:-:S13]  /*38d0*/  LOP3.LUT P5, RZ, R78, 0x20000, RZ, 0xc0, !PT ;  /* 0x000200004eff7812 */ /* 0x000fda00078ac0ff */
[----:B------:R-:W-:Y:S05]  /*38e0*/  @!P5 BRA `(.L_x_106) ;  /* 0x000000000014d947 */ /* 0x000fea0003800000 */
[----:B------:R-:W5:Y:S04]  /*38f0*/  LDL R3, [R1+0x144] ;  /* 0x0001440001037983 */ /* 0x000f680000100800 */
[----:B01234-:R-:W0:Y:S02]  /*3900*/  LDS R2, [UR5+0x44] ;  /* 0x00004405ff027984 */ /* 0x01fe240008000800 */
[----:B0-----:R-:W-:-:S04]  /*3910*/  FMUL R2, R2, R69 ;  /* 0x0000004502027220 */ /* 0x001fc80000400000 */
[----:B-----5:R-:W-:-:S05]  /*3920*/  FFMA R2, R77, R3, R2 ;  /* 0x000000034d027223 */ /* 0x020fca0000000002 */
[----:B------:R0:W-:Y:S02]  /*3930*/  STL [R1+0x144], R2 ;  /* 0x0001440201007387 */ /* 0x0001e40000100800 */
.L_x_106:
[----:B------:R-:W-:-:S13]  /*3940*/  LOP3.LUT P5, RZ, R78, 0x40000, RZ, 0xc0, !PT ;  /* 0x000400004eff7812 */ /* 0x000fda00078ac0ff */
[----:B------:R-:W-:Y:S05]  /*3950*/  @!P5 BRA `(.L_x_107) ;  /* 0x000000000014d947 */ /* 0x000fea0003800000 */
[----:B------:R-:W5:Y:S04]  /*3960*/  LDL R3, [R1+0x148] ;  /* 0x0001480001037983 */ /* 0x000f680000100800 */
[----:B01234-:R-:W0:Y:S02]  /*3970*/  LDS R2, [UR5+0x48] ;  /* 0x00004805ff027984 */ /* 0x01fe240008000800 */
[----:B0-----:R-:W-:-:S04]  /*3980*/  FMUL R2, R2, R69 ;  /* 0x0000004502027220 */ /* 0x001fc80000400000 */
[----:B-----5:R-:W-:-:S05]  /*3990*/  FFMA R2, R77, R3, R2 ;  /* 0x000000034d027223 */ /* 0x020fca0000000002 */
[----:B------:R0:W-:Y:S02]  /*39a0*/  STL [R1+0x148], R2 ;  /* 0x0001480201007387 */ /* 0x0001e40000100800 */
.L_x_107:
[----:B------:R-:W-:-:S13]  /*39b0*/  LOP3.LUT P5, RZ, R78, 0x80000, RZ, 0xc0, !PT ;  /* 0x000800004eff7812 */ /* 0x000fda00078ac0ff */
[----:B------:R-:W-:Y:S05]  /*39c0*/  @!P5 BRA `(.L_x_108) ;  /* 0x000000000014d947 */ /* 0x000fea0003800000 */
[----:B------:R-:W5:Y:S04]  /*39d0*/  LDL R3, [R1+0x14c] ;  /* 0x00014c0001037983 */ /* 0x000f680000100800 */
[----:B01234-:R-:W0:Y:S02]  /*39e0*/  LDS R2, [UR5+0x4c] ;  /* 0x00004c05ff027984 */ /* 0x01fe240008000800 */
[----:B0-----:R-:W-:-:S04]  /*39f0*/  FMUL R2, R2, R69 ;  /* 0x0000004502027220 */ /* 0x001fc80000400000 */
[----:B-----5:R-:W-:-:S05]  /*3a00*/  FFMA R2, R77, R3, R2 ;  /* 0x000000034d027223 */ /* 0x020fca0000000002 */
[----:B------:R0:W-:Y:S02]  /*3a10*/  STL [R1+0x14c], R2 ;  /* 0x00014c0201007387 */ /* 0x0001e40000100800 */
.L_x_108:
[----:B------:R-:W-:-:S13]  /*3a20*/  LOP3.LUT P5, RZ, R78, 0x100000, RZ, 0xc0, !PT ;  /* 0x001000004eff7812 */ /* 0x000fda00078ac0ff */
[----:B------:R-:W-:Y:S05]  /*3a30*/  @!P5 BRA `(.L_x_109) ;  /* 0x000000000014d947 */ /* 0x000fea0003800000 */
[----:B------:R-:W5:Y:S04]  /*3a40*/  LDL R3, [R1+0x150] ;  /* 0x0001500001037983 */ /* 0x000f680000100800 */
[----:B01234-:R-:W0:Y:S02]  /*3a50*/  LDS R2, [UR5+0x50] ;  /* 0x00005005ff027984 */ /* 0x01fe240008000800 */
[----:B0-----:R-:W-:-:S04]  /*3a60*/  FMUL R2, R2, R69 ;  /* 0x0000004502027220 */ /* 0x001fc80000400000 */
[----:B-----5:R-:W-:-:S05]  /*3a70*/  FFMA R2, R77, R3, R2 ;  /* 0x000000034d027223 */ /* 0x020fca0000000002 */
[----:B------:R0:W-:Y:S02]  /*3a80*/  STL [R1+0x150], R2 ;  /* 0x0001500201007387 */ /* 0x0001e40000100800 */
.L_x_109:
[----:B------:R-:W-:-:S13]  /*3a90*/  LOP3.LUT P5, RZ, R78, 0x200000, RZ, 0xc0, !PT ;  /* 0x002000004eff7812 */ /* 0x000fda00078ac0ff */
[----:B------:R-:W-:Y:S05]  /*3aa0*/  @!P5 BRA `(.L_x_110) ;  /* 0x000000000014d947 */ /* 0x000fea0003800000 */
[----:B------:R-:W5:Y:S04]  /*3ab0*/  LDL R3, [R1+0x154] ;  /* 0x0001540001037983 */ /* 0x000f680000100800 */
[----:B01234-:R-:W0:Y:S02]  /*3ac0*/  LDS R2, [UR5+0x54] ;  /* 0x00005405ff027984 */ /* 0x01fe240008000800 */
[----:B0-----:R-:W-:-:S04]  /*3ad0*/  FMUL R2, R2, R69 ;  /* 0x0000004502027220 */ /* 0x001fc80000400000 */
[----:B-----5:R-:W-:-:S05]  /*3ae0*/  FFMA R2, R77, R3, R2 ;  /* 0x000000034d027223 */ /* 0x020fca0000000002 */
[----:B------:R0:W-:Y:S02]  /*3af0*/  STL [R1+0x154], R2 ;  /* 0x0001540201007387 */ /* 0x0001e40000100800 */
.L_x_110:
[----:B------:R-:W-:-:S13]  /*3b00*/  LOP3.LUT P5, RZ, R78, 0x400000, RZ, 0xc0, !PT ;  /* 0x004000004eff7812 */ /* 0x000fda00078ac0ff */
[----:B------:R-:W-:Y:S05]  /*3b10*/  @!P5 BRA `(.L_x_111) ;  /* 0x000000000014d947 */ /* 0x000fea0003800000 */
[----:B------:R-:W5:Y:S04]  /*3b20*/  LDL R3, [R1+0x158] ;  /* 0x0001580001037983 */ /* 0x000f680000100800 */
[----:B01234-:R-:W0:Y:S02]  /*3b30*/  LDS R2, [UR5+0x58] ;  /* 0x00005805ff027984 */ /* 0x01fe240008000800 */
[----:B0-----:R-:W-:-:S04]  /*3b40*/  FMUL R2, R2, R69 ;  /* 0x0000004502027220 */ /* 0x001fc80000400000 */
[----:B-----5:R-:W-:-:S05]  /*3b50*/  FFMA R2, R77, R3, R2 ;  /* 0x000000034d027223 */ /* 0x020fca0000000002 */
[----:B------:R0:W-:Y:S02]  /*3b60*/  STL [R1+0x158], R2 ;  /* 0x0001580201007387 */ /* 0x0001e40000100800 */
.L_x_111:
[----:B------:R-:W-:-:S13]  /*3b70*/  LOP3.LUT P5, RZ, R78, 0x800000, RZ, 0xc0, !PT ;  /* 0x008000004eff7812 */ /* 0x000fda00078ac0ff */
[----:B------:R-:W-:Y:S05]  /*3b80*/  @!P5 BRA `(.L_x_112) ;  /* 0x000000000014d947 */ /* 0x000fea0003800000 */
[----:B------:R-:W5:Y:S04]  /*3b90*/  LDL R3, [R1+0x15c] ;  /* 0x00015c0001037983 */ /* 0x000f680000100800 */
[----:B01234-:R-:W0:Y:S02]  /*3ba0*/  LDS R2, [UR5+0x5c] ;  /* 0x00005c05ff027984 */ /* 0x01fe240008000800 */
[----:B0-----:R-:W-:-:S04]  /*3bb0*/  FMUL R2, R2, R69 ;  /* 0x0000004502027220 */ /* 0x001fc80000400000 */
[----:B-----5:R-:W-:-:S05]  /*3bc0*/  FFMA R2, R77, R3, R2 ;  /* 0x000000034d027223 */ /* 0x020fca0000000002 */
[----:B------:R0:W-:Y:S02]  /*3bd0*/  STL [R1+0x15c], R2 ;  /* 0x00015c0201007387 */ /* 0x0001e40000100800 */
.L_x_112:
[----:B------:R-:W-:-:S13]  /*3be0*/  LOP3.LUT P5, RZ, R78, 0x1000000, RZ, 0xc0, !PT ;  /* 0x010000004eff7812 */ /* 0x000fda00078ac0ff */
[----:B------:R-:W-:Y:S05]  /*3bf0*/  @!P5 BRA `(.L_x_113) ;  /* 0x000000000014d947 */ /* 0x000fea0003800000 */
[----:B------:R-:W5:Y:S04]  /*3c00*/  LDL R3, [R1+0x160] ;  /* 0x0001600001037983 */ /* 0x000f680000100800 */
[----:B01234-:R-:W0:Y:S02]  /*3c10*/  LDS R2, [UR5+0x60] ;  /* 0x00006005ff027984 */ /* 0x01fe240008000800 */
[----:B0-----:R-:W-:-:S04]  /*3c20*/  FMUL R2, R2, R69 ;  /* 0x0000004502027220 */ /* 0x001fc80000400000 */
[----:B-----5:R-:W-:-:S05]  /*3c30*/  FFMA R2, R77, R3, R2 ;  /* 0x000000034d027223 */ /* 0x020fca0000000002 */
[----:B------:R0:W-:Y:S02]  /*3c40*/  STL [R1+0x160], R2 ;  /* 0x0001600201007387 */ /* 0x0001e40000100800 */
.L_x_113:
[----:B------:R-:W-:-:S13]  /*3c50*/  LOP3.LUT P5, RZ, R78, 0x2000000, RZ, 0xc0, !PT ;  /* 0x020000004eff7812 */ /* 0x000fda00078ac0ff */
[----:B------:R-:W-:Y:S05]  /*3c60*/  @!P5 BRA `(.L_x_114) ;  /* 0x000000000014d947 */ /* 0x000fea0003800000 */
[----:B------:R-:W5:Y:S04]  /*3c70*/  LDL R3, [R1+0x164] ;  /* 0x0001640001037983 */ /* 0x000f680000100800 */
[----:B01234-:R-:W0:Y:S02]  /*3c80*/  LDS R2, [UR5+0x64] ;  /* 0x00006405ff027984 */ /* 0x01fe240008000800 */
[----:B0-----:R-:W-:-:S04]  /*3c90*/  FMUL R2, R2, R69 ;  /* 0x0000004502027220 */ /* 0x001fc80000400000 */
[----:B-----5:R-:W-:-:S05]  /*3ca0*/  FFMA R2, R77, R3, R2 ;  /* 0x000000034d027223 */ /* 0x020fca0000000002 */
[----:B------:R0:W-:Y:S02]  /*3cb0*/  STL [R1+0x164], R2 ;  /* 0x0001640201007387 */ /* 0x0001e40000100800 */
.L_x_114:
[----:B------:R-:W-:-:S13]  /*3cc0*/  LOP3.LUT P5, RZ, R78, 0x4000000, RZ, 0xc0, !PT ;  /* 0x040000004eff7812 */ /* 0x000fda00078ac0ff */
[----:B------:R-:W-:Y:S05]  /*3cd0*/  @!P5 BRA `(.L_x_115) ;  /* 0x000000000014d947 */ /* 0x000fea0003800000 */
[----:B------:R-:W5:Y:S04]  /*3ce0*/  LDL R3, [R1+0x168] ;  /* 0x0001680001037983 */ /* 0x000f680000100800 */
[----:B01234-:R-:W0:Y:S02]  /*3cf0*/  LDS R2, [UR5+0x68] ;  /* 0x00006805ff027984 */ /* 0x01fe240008000800 */
[----:B0-----:R-:W-:-:S04]  /*3d00*/  FMUL R2, R2, R69 ;  /* 0x0000004502027220 */ /* 0x001fc80000400000 */
[----:B-----5:R-:W-:-:S05]  /*3d10*/  FFMA R2, R77, R3, R2 ;  /* 0x000000034d027223 */ /* 0x020fca0000000002 */
[----:B------:R0:W-:Y:S02]  /*3d20*/  STL [R1+0x168], R2 ;  /* 0x0001680201007387 */ /* 0x0001e40000100800 */
.L_x_115:
[----:B------:R-:W-:-:S13]  /*3d30*/  LOP3.LUT P5, RZ, R78, 0x8000000, RZ, 0xc0, !PT ;  /* 0x080000004eff7812 */ /* 0x000fda00078ac0ff */
[----:B------:R-:W-:Y:S05]  /*3d40*/  @!P5 BRA `(.L_x_116) ;  /* 0x000000000014d947 */ /* 0x000fea0003800000 */
[----:B------:R-:W5:Y:S04]  /*3d50*/  LDL R3, [R1+0x16c] ;  /* 0x00016c0001037983 */ /* 0x000f680000100800 */
[----:B01234-:R-:W0:Y:S02]  /*3d60*/  LDS R2, [UR5+0x6c] ;  /* 0x00006c05ff027984 */ /* 0x01fe240008000800 */
[----:B0-----:R-:W-:-:S04]  /*3d70*/  FMUL R2, R2, R69 ;  /* 0x0000004502027220 */ /* 0x001fc80000400000 */
[----:B-----5:R-:W-:-:S05]  /*3d80*/  FFMA R2, R77, R3, R2 ;  /* 0x000000034d027223 */ /* 0x020fca0000000002 */
[----:B------:R0:W-:Y:S02]  /*3d90*/  STL [R1+0x16c], R2 ;  /* 0x00016c0201007387 */ /* 0x0001e40000100800 */
.L_x_116:
[----:B------:R-:W-:-:S13]  /*3da0*/  LOP3.LUT P5, RZ, R78, 0x10000000, RZ, 0xc0, !PT ;  /* 0x100000004eff7812 */ /* 0x000fda00078ac0ff */
[----:B------:R-:W-:Y:S05]  /*3db0*/  @!P5 BRA `(.L_x_117) ;  /* 0x000000000014d947 */ /* 0x000fea0003800000 */
[----:B------:R-:W5:Y:S04]  /*3dc0*/  LDL R3, [R1+0x170] ;  /* 0x0001700001037983 */ /* 0x000f680000100800 */
[----:B01234-:R-:W0:Y:S02]  /*3dd0*/  LDS R2, [UR5+0x70] ;  /* 0x00007005ff027984 */ /* 0x01fe240008000800 */
[----:B0-----:R-:W-:-:S04]  /*3de0*/  FMUL R2, R2, R69 ;  /* 0x0000004502027220 */ /* 0x001fc80000400000 */
[----:B-----5:R-:W-:-:S05]  /*3df0*/  FFMA R2, R77, R3, R2 ;  /* 0x000000034d027223 */ /* 0x020fca0000000002 */
[----:B------:R0:W-:Y:S02]  /*3e00*/  STL [R1+0x170], R2 ;  /* 0x0001700201007387 */ /* 0x0001e40000100800 */
.L_x_117:
[----:B------:R-:W-:-:S13]  /*3e10*/  LOP3.LUT P5, RZ, R78, 0x20000000, RZ, 0xc0, !PT ;  /* 0x200000004eff7812 */ /* 0x000fda00078ac0ff */
[----:B------:R-:W-:Y:S05]  /*3e20*/  @!P5 BRA `(.L_x_118) ;  /* 0x000000000014d947 */ /* 0x000fea0003800000 */
[----:B------:R-:W5:Y:S04]  /*3e30*/  LDL R3, [R1+0x174] ;  /* 0x0001740001037983 */ /* 0x000f680000100800 */
[----:B01234-:R-:W0:Y:S02]  /*3e40*/  LDS R2, [UR5+0x74] ;  /* 0x00007405ff027984 */ /* 0x01fe240008000800 */
[----:B0-----:R-:W-:-:S04]  /*3e50*/  FMUL R2, R2, R69 ;  /* 0x0000004502027220 */ /* 0x001fc80000400000 */
[----:B-----5:R-:W-:-:S05]  /*3e60*/  FFMA R2, R77, R3, R2 ;  /* 0x000000034d027223 */ /* 0x020fca0000000002 */
[----:B------:R0:W-:Y:S02]  /*3e70*/  STL [R1+0x174], R2 ;  /* 0x0001740201007387 */ /* 0x0001e40000100800 */
.L_x_118:
[----:B------:R-:W-:-:S13]  /*3e80*/  LOP3.LUT P5, RZ, R78, 0x40000000, RZ, 0xc0, !PT ;  /* 0x400000004eff7812 */ /* 0x000fda00078ac0ff */
[----:B------:R-:W-:Y:S05]  /*3e90*/  @!P5 BRA `(.L_x_119) ;  /* 0x000000000014d947 */ /* 0x000fea0003800000 */
[----:B------:R-:W5:Y:S04]  /*3ea0*/  LDL R3, [R1+0x178] ;  /* 0x0001780001037983 */ /* 0x000f680000100800 */
[----:B01234-:R-:W0:Y:S02]  /*3eb0*/  LDS R2, [UR5+0x78] ;  /* 0x00007805ff027984 */ /* 0x01fe240008000800 */
[----:B0-----:R-:W-:-:S04]  /*3ec0*/  FMUL R2, R2, R69 ;  /* 0x0000004502027220 */ /* 0x001fc80000400000 */
[----:B-----5:R-:W-:-:S05]  /*3ed0*/  FFMA R2, R77, R3, R2 ;  /* 0x000000034d027223 */ /* 0x020fca0000000002 */
[----:B------:R0:W-:Y:S02]  /*3ee0*/  STL [R1+0x178], R2 ;  /* 0x0001780201007387 */ /* 0x0001e40000100800 */
.L_x_119:
[----:B------:R-:W-:-:S13]  /*3ef0*/  LOP3.LUT P5, RZ, R78, 0x80000000, RZ, 0xc0, !PT ;  /* 0x800000004eff7812 */ /* 0x000fda00078ac0ff */
[----:B------:R-:W-:Y:S05]  /*3f00*/  @!P5 BRA `(.L_x_120) ;  /* 0x000000000014d947 */ /* 0x000fea0003800000 */
[----:B------:R-:W5:Y:S04]  /*3f10*/  LDL R3, [R1+0x17c] ;  /* 0x00017c0001037983 */ /* 0x000f680000100800 */
[----:B01234-:R-:W0:Y:S02]  /*3f20*/  LDS R2, [UR5+0x7c] ;  /* 0x00007c05ff027984 */ /* 0x01fe240008000800 */
[----:B0-----:R-:W-:-:S04]  /*3f30*/  FMUL R2, R2, R69 ;  /* 0x0000004502027220 */ /* 0x001fc80000400000 */
[----:B-----5:R-:W-:-:S05]  /*3f40*/  FFMA R2, R77, R3, R2 ;  /* 0x000000034d027223 */ /* 0x020fca0000000002 */
[----:B------:R0:W-:Y:S02]  /*3f50*/  STL [R1+0x17c], R2 ;  /* 0x00017c0201007387 */ /* 0x0001e40000100800 */
.L_x_120:
[----:B------:R-:W-:-:S13]  /*3f60*/  LOP3.LUT P5, RZ, R76, 0x1, RZ, 0xc0, !PT ;  /* 0x000000014cff7812 */ /* 0x000fda00078ac0ff */
[----:B------:R-:W-:Y:S05]  /*3f70*/  @!P5 BRA `(.L_x_121) ;  /* 0x000000000014d947 */ /* 0x000fea0003800000 */
[----:B------:R-:W5:Y:S04]  /*3f80*/  LDL R3, [R1+0x180] ;  /* 0x0001800001037983 */ /* 0x000f680000100800 */
[----:B01234-:R-:W0:Y:S02]  /*3f90*/  LDS R2, [UR5+0x80] ;  /* 0x00008005ff027984 */ /* 0x01fe240008000800 */
[----:B0-----:R-:W-:-:S04]  /*3fa0*/  FMUL R2, R2, R69 ;  /* 0x0000004502027220 */ /* 0x001fc80000400000 */
[----:B-----5:R-:W-:-:S05]  /*3fb0*/  FFMA R2, R77, R3, R2 ;  /* 0x000000034d027223 */ /* 0x020fca0000000002 */
[----:B------:R0:W-:Y:S02]  /*3fc0*/  STL [R1+0x180], R2 ;  /* 0x0001800201007387 */ /* 0x0001e40000100800 */
.L_x_121:
[----:B------:R-:W-:-:S13]  /*3fd0*/  LOP3.LUT P5, RZ, R76, 0x2, RZ, 0xc0, !PT ;  /* 0x000000024cff7812 */ /* 0x000fda00078ac0ff */
[----:B------:R-:W-:Y:S05]  /*3fe0*/  @!P5 BRA `(.L_x_122) ;  /* 0x000000000014d947 */ /* 0x000fea0003800000 */
[----:B------:R-:W5:Y:S04]  /*3ff0*/  LDL R3, [R1+0x184] ;  /* 0x0001840001037983 */ /* 0x000f680000100800 */
[----:B01234-:R-:W0:Y:S02]  /*4000*/  LDS R2, [UR5+0x84] ;  /* 0x00008405ff027984 */ /* 0x01fe240008000800 */
[----:B0-----:R-:W-:-:S04]  /*4010*/  FMUL R2, R2, R69 ;  /* 0x0000004502027220 */ /* 0x001fc80000400000 */
[----:B-----5:R-:W-:-:S05]  /*4020*/  FFMA R2, R77, R3, R2 ;  /* 0x000000034d027223 */ /* 0x020fca0000000002 */
[----:B------:R0:W-:Y:S02]  /*4030*/  STL [R1+0x184], R2 ;  /* 0x0001840201007387 */ /* 0x0001e40000100800 */
.L_x_122:
[----:B------:R-:W-:-:S13]  /*4040*/  LOP3.LUT P5, RZ, R76, 0x4, RZ, 0xc0, !PT ;  /* 0x000000044cff7812 */ /* 0x000fda00078ac0ff */
[----:B------:R-:W-:Y:S05]  /*4050*/  @!P5 BRA `(.L_x_123) ;  /* 0x000000000014d947 */ /* 0x000fea0003800000 */
[----:B------:R-:W5:Y:S04]  /*4060*/  LDL R3, [R1+0x188] ;  /* 0x0001880001037983 */ /* 0x000f680000100800 */
[----:B01234-:R-:W0:Y:S02]  /*4070*/  LDS R2, [UR5+0x88] ;  /* 0x00008805ff027984 */ /* 0x01fe240008000800 */
[----:B0-----:R-:W-:-:S04]  /*4080*/  FMUL R2, R2, R69 ;  /* 0x0000004502027220 */ /* 0x001fc80000400000 */
[----:B-----5:R-:W-:-:S05]  /*4090*/  FFMA R2, R77, R3, R2 ;  /* 0x000000034d027223 */ /* 0x020fca0000000002 */
[----:B------:R0:W-:Y:S02]  /*40a0*/  STL [R1+0x188], R2 ;  /* 0x0001880201007387 */ /* 0x0001e40000100800 */
.L_x_123:
[----:B------:R-:W-:-:S13]  /*40b0*/  LOP3.LUT P5, RZ, R76, 0x8, RZ, 0xc0, !PT ;  /* 0x000000084cff7812 */ /* 0x000fda00078ac0ff */
[----:B------:R-:W-:Y:S05]  /*40c0*/  @!P5 BRA `(.L_x_124) ;  /* 0x000000000014d947 */ /* 0x000fea0003800000 */
[----:B------:R-:W5:Y:S04]  /*40d0*/  LDL R3, [R1+0x18c] ;  /* 0x00018c0001037983 */ /* 0x000f680000100800 */
[----:B01234-:R-:W0:Y:S02]  /*40e0*/  LDS R2, [UR5+0x8c] ;  /* 0x00008c05ff027984 */ /* 0x01fe240008000800 */
[----:B0-----:R-:W-:-:S04]  /*40f0*/  FMUL R2, R2, R69 ;  /* 0x0000004502027220 */ /* 0x001fc80000400000 */
[----:B-----5:R-:W-:-:S05]  /*4100*/  FFMA R2, R77, R3, R2 ;  /* 0x000000034d027223 */ /* 0x020fca0000000002 */
[----:B------:R0:W-:Y:S02]  /*4110*/  STL [R1+0x18c], R2 ;  /* 0x00018c0201007387 */ /* 0x0001e40000100800 */
.L_x_124:
[----:B------:R-:W-:-:S13]  /*4120*/  LOP3.LUT P5, RZ, R76, 0x10, RZ, 0xc0, !PT ;  /* 0x000000104cff7812 */ /* 0x000fda00078ac0ff */
[----:B------:R-:W-:Y:S05]  /*4130*/  @!P5 BRA `(.L_x_125) ;  /* 0x000000000014d947 */ /* 0x000fea0003800000 */
[----:B------:R-:W5:Y:S04]  /*4140*/  LDL R3, [R1+0x190] ;  /* 0x0001900001037983 */ /* 0x000f680000100800 */
[----:B01234-:R-:W0:Y:S02]  /*4150*/  LDS R2, [UR5+0x90] ;  /* 0x00009005ff027984 */ /* 0x01fe240008000800 */
[----:B0-----:R-:W-:-:S04]  /*4160*/  FMUL R2, R2, R69 ;  /* 0x0000004502027220 */ /* 0x001fc80000400000 */
[----:B-----5:R-:W-:-:S05]  /*4170*/  FFMA R2, R77, R3, R2 ;  /* 0x000000034d027223 */ /* 0x020fca0000000002 */
[----:B------:R0:W-:Y:S02]  /*4180*/  STL [R1+0x190], R2 ;  /* 0x0001900201007387 */ /* 0x0001e40000100800 */
.L_x_125:
[----:B------:R-:W-:-:S13]  /*4190*/  LOP3.LUT P5, RZ, R76, 0x20, RZ, 0xc0, !PT ;  /* 0x000000204cff7812 */ /* 0x000fda00078ac0ff */
[----:B------:R-:W-:Y:S05]  /*41a0*/  @!P5 BRA `(.L_x_126) ;  /* 0x000000000014d947 */ /* 0x000fea0003800000 */
[----:B------:R-:W5:Y:S04]  /*41b0*/  LDL R3, [R1+0x194] ;  /* 0x0001940001037983 */ /* 0x000f680000100800 */
[----:B01234-:R-:W0:Y:S02]  /*41c0*/  LDS R2, [UR5+0x94] ;  /* 0x00009405ff027984 */ /* 0x01fe240008000800 */
[----:B0-----:R-:W-:-:S04]  /*41d0*/  FMUL R2, R2, R69 ;  /* 0x0000004502027220 */ /* 0x001fc80000400000 */
[----:B-----5:R-:W-:-:S05]  /*41e0*/  FFMA R2, R77, R3, R2 ;  /* 0x000000034d027223 */ /* 0x020fca0000000002 */
[----:B------:R0:W-:Y:S02]  /*41f0*/  STL [R1+0x194], R2 ;  /* 0x0001940201007387 */ /* 0x0001e40000100800 */
.L_x_126:
[----:B------:R-:W-:-:S13]  /*4200*/  LOP3.LUT P5, RZ, R76, 0x40, RZ, 0xc0, !PT ;  /* 0x000000404cff7812 */ /* 0x000fda00078ac0ff */
[----:B------:R-:W-:Y:S05]  /*4210*/  @!P5 BRA `(.L_x_127) ;  /* 0x000000000014d947 */ /* 0x000fea0003800000 */
[----:B------:R-:W5:Y:S04]  /*4220*/  LDL R3, [R1+0x198] ;  /* 0x0001980001037983 */ /* 0x000f680000100800 */
[----:B01234-:R-:W0:Y:S02]  /*4230*/  LDS R2, [UR5+0x98] ;  /* 0x00009805ff027984 */ /* 0x01fe240008000800 */
[----:B0-----:R-:W-:-:S04]  /*4240*/  FMUL R2, R2, R69 ;  /* 0x0000004502027220 */ /* 0x001fc80000400000 */
[----:B-----5:R-:W-:-:S05]  /*4250*/  FFMA R2, R77, R3, R2 ;  /* 0x000000034d027223 */ /* 0x020fca0000000002 */
[----:B------:R0:W-:Y:S02]  /*4260*/  STL [R1+0x198], R2 ;  /* 0x0001980201007387 */ /* 0x0001e40000100800 */
.L_x_127:
[----:B------:R-:W-:-:S13]  /*4270*/  LOP3.LUT P5, RZ, R76, 0x80, RZ, 0xc0, !PT ;  /* 0x000000804cff7812 */ /* 0x000fda00078ac0ff */
[----:B------:R-:W-:Y:S05]  /*4280*/  @!P5 BRA `(.L_x_128) ;  /* 0x000000000014d947 */ /* 0x000fea0003800000 */
[----:B------:R-:W5:Y:S04]  /*4290*/  LDL R3, [R1+0x19c] ;  /* 0x00019c0001037983 */ /* 0x000f680000100800 */
[----:B01234-:R-:W0:Y:S02]  /*42a0*/  LDS R2, [UR5+0x9c] ;  /* 0x00009c05ff027984 */ /* 0x01fe240008000800 */
[----:B0-----:R-:W-:-:S04]  /*42b0*/  FMUL R2, R2, R69 ;  /* 0x0000004502027220 */ /* 0x001fc80000400000 */
[----:B-----5:R-:W-:-:S05]  /*42c0*/  FFMA R2, R77, R3, R2 ;  /* 0x000000034d027223 */ /* 0x020fca0000000002 */
[----:B------:R0:W-:Y:S02]  /*42d0*/  STL [R1+0x19c], R2 ;  /* 0x00019c0201007387 */ /* 0x0001e40000100800 */
.L_x_128:
[----:B------:R-:W-:-:S13]  /*42e0*/  LOP3.LUT P5, RZ, R76, 0x100, RZ, 0xc0, !PT ;  /* 0x000001004cff7812 */ /* 0x000fda00078ac0ff */
[----:B------:R-:W-:Y:S05]  /*42f0*/  @!P5 BRA `(.L_x_129) ;  /* 0x000000000014d947 */ /* 0x000fea0003800000 */
[----:B------:R-:W5:Y:S04]  /*4300*/  LDL R3, [R1+0x1a0] ;  /* 0x0001a00001037983 */ /* 0x000f680000100800 */
[----:B01234-:R-:W0:Y:S02]  /*4310*/  LDS R2, [UR5+0xa0] ;  /* 0x0000a005ff027984 */ /* 0x01fe240008000800 */
[----:B0-----:R-:W-:-:S04]  /*4320*/  FMUL R2, R2, R69 ;  /* 0x0000004502027220 */ /* 0x001fc80000400000 */
[----:B-----5:R-:W-:-:S05]  /*4330*/  FFMA R2, R77, R3, R2 ;  /* 0x000000034d027223 */ /* 0x020fca0000000002 */
[----:B------:R0:W-:Y:S02]  /*4340*/  STL [R1+0x1a0], R2 ;  /* 0x0001a00201007387 */ /* 0x0001e40000100800 */
.L_x_129:
[----:B------:R-:W-:-:S13]  /*4350*/  LOP3.LUT P5, RZ, R76, 0x200, RZ, 0xc0, !PT ;  /* 0x000002004cff7812 */ /* 0x000fda00078ac0ff */
[----:B------:R-:W-:Y:S05]  /*4360*/  @!P5 BRA `(.L_x_130) ;  /* 0x000000000014d947 */ /* 0x000fea0003800000 */
[----:B------:R-:W5:Y:S04]  /*4370*/  LDL R3, [R1+0x1a4] ;  /* 0x0001a40001037983 */ /* 0x000f680000100800 */
[----:B01234-:R-:W0:Y:S02]  /*4380*/  LDS R2, [UR5+0xa4] ;  /* 0x0000a405ff027984 */ /* 0x01fe240008000800 */
[----:B0-----:R-:W-:-:S04]  /*4390*/  FMUL R2, R2, R69 ;  /* 0x0000004502027220 */ /* 0x001fc80000400000 */
[----:B-----5:R-:W-:-:S05]  /*43a0*/  FFMA R2, R77, R3, R2 ;  /* 0x000000034d027223 */ /* 0x020fca0000000002 */
[----:B------:R0:W-:Y:S02]  /*43b0*/  STL [R1+0x1a4], R2 ;  /* 0x0001a40201007387 */ /* 0x0001e40000100800 */
.L_x_130:
[----:B------:R-:W-:-:S13]  /*43c0*/  LOP3.LUT P5, RZ, R76, 0x400, RZ, 0xc0, !PT ;  /* 0x000004004cff7812 */ /* 0x000fda00078ac0ff */
[----:B------:R-:W-:Y:S05]  /*43d0*/  @!P5 BRA `(.L_x_131) ;  /* 0x000000000014d947 */ /* 0x000fea0003800000 */
[----:B------:R-:W5:Y:S04]  /*43e0*/  LDL R3, [R1+0x1a8] ;  /* 0x0001a80001037983 */ /* 0x000f680000100800 */
[----:B01234-:R-:W0:Y:S02]  /*43f0*/  LDS R2, [UR5+0xa8] ;  /* 0x0000a805ff027984 */ /* 0x01fe240008000800 */
[----:B0-----:R-:W-:-:S04]  /*4400*/  FMUL R2, R2, R69 ;  /* 0x0000004502027220 */ /* 0x001fc80000400000 */
[----:B-----5:R-:W-:-:S05]  /*4410*/  FFMA R2, R77, R3, R2 ;  /* 0x000000034d027223 */ /* 0x020fca0000000002 */
[----:B------:R0:W-:Y:S02]  /*4420*/  STL [R1+0x1a8], R2 ;  /* 0x0001a80201007387 */ /* 0x0001e40000100800 */
.L_x_131:
[----:B------:R-:W-:-:S13]  /*4430*/  LOP3.LUT P5, RZ, R76, 0x800, RZ, 0xc0, !PT ;  /* 0x000008004cff7812 */ /* 0x000fda00078ac0ff */
[----:B------:R-:W-:Y:S05]  /*4440*/  @!P5 BRA `(.L_x_132) ;  /* 0x000000000014d947 */ /* 0x000fea0003800000 */
[----:B------:R-:W5:Y:S04]  /*4450*/  LDL R3, [R1+0x1ac] ;  /* 0x0001ac0001037983 */ /* 0x000f680000100800 */
[----:B01234-:R-:W0:Y:S02]  /*4460*/  LDS R2, [UR5+0xac] ;  /* 0x0000ac05ff027984 */ /* 0x01fe240008000800 */
[----:B0-----:R-:W-:-:S04]  /*4470*/  FMUL R2, R2, R69 ;  /* 0x0000004502027220 */ /* 0x001fc80000400000 */
[----:B-----5:R-:W-:-:S05]  /*4480*/  FFMA R2, R77, R3, R2 ;  /* 0x000000034d027223 */ /* 0x020fca0000000002 */
[----:B------:R0:W-:Y:S02]  /*4490*/  STL [R1+0x1ac], R2 ;  /* 0x0001ac0201007387 */ /* 0x0001e40000100800 */
.L_x_132:
[----:B------:R-:W-:-:S13]  /*44a0*/  LOP3.LUT P5, RZ, R76, 0x1000, RZ, 0xc0, !PT ;  /* 0x000010004cff7812 */ /* 0x000fda00078ac0ff */
[----:B------:R-:W-:Y:S05]  /*44b0*/  @!P5 BRA `(.L_x_133) ;  /* 0x000000000014d947 */ /* 0x000fea0003800000 */
[----:B------:R-:W5:Y:S04]  /*44c0*/  LDL R3, [R1+0x1b0] ;  /* 0x0001b00001037983 */ /* 0x000f680000100800 */
[----:B01234-:R-:W0:Y:S02]  /*44d0*/  LDS R2, [UR5+0xb0] ;  /* 0x0000b005ff027984 */ /* 0x01fe240008000800 */
[----:B0-----:R-:W-:-:S04]  /*44e0*/  FMUL R2, R2, R69 ;  /* 0x0000004502027220 */ /* 0x001fc80000400000 */
[----:B-----5:R-:W-:-:S05]  /*44f0*/  FFMA R2, R77, R3, R2 ;  /* 0x000000034d027223 */ /* 0x020fca0000000002 */
[----:B------:R0:W-:Y:S02]  /*4500*/  STL [R1+0x1b0], R2 ;  /* 0x0001b00201007387 */ /* 0x0001e40000100800 */
.L_x_133:
[----:B------:R-:W-:-:S13]  /*4510*/  LOP3.LUT P5, RZ, R76, 0x2000, RZ, 0xc0, !PT ;  /* 0x000020004cff7812 */ /* 0x000fda00078ac0ff */
[----:B------:R-:W-:Y:S05]  /*4520*/  @!P5 BRA `(.L_x_134) ;  /* 0x000000000014d947 */ /* 0x000fea0003800000 */
[----:B------:R-:W5:Y:S04]  /*4530*/  LDL R3, [R1+0x1b4] ;  /* 0x0001b40001037983 */ /* 0x000f680000100800 */
[----:B01234-:R-:W0:Y:S02]  /*4540*/  LDS R2, [UR5+0xb4] ;  /* 0x0000b405ff027984 */ /* 0x01fe240008000800 */
[----:B0-----:R-:W-:-:S04]  /*4550*/  FMUL R2, R2, R69 ;  /* 0x0000004502027220 */ /* 0x001fc80000400000 */
[----:B-----5:R-:W-:-:S05]  /*4560*/  FFMA R2, R77, R3, R2 ;  /* 0x000000034d027223 */ /* 0x020fca0000000002 */
[----:B------:R0:W-:Y:S02]  /*4570*/  STL [R1+0x1b4], R2 ;  /* 0x0001b40201007387 */ /* 0x0001e40000100800 */
.L_x_134:
[----:B------:R-:W-:-:S13]  /*4580*/  LOP3.LUT P5, RZ, R76, 0x4000, RZ, 0xc0, !PT ;  /* 0x000040004cff7812 */ /* 0x000fda00078ac0ff */
[----:B------:R-:W-:Y:S05]  /*4590*/  @!P5 BRA `(.L_x_135) ;  /* 0x000000000014d947 */ /* 0x000fea0003800000 */
[----:B------:R-:W5:Y:S04]  /*45a0*/  LDL R3, [R1+0x1b8] ;  /* 0x0001b80001037983 */ /* 0x000f680000100800 */
[----:B01234-:R-:W0:Y:S02]  /*45b0*/  LDS R2, [UR5+0xb8] ;  /* 0x0000b805ff027984 */ /* 0x01fe240008000800 */
[----:B0-----:R-:W-:-:S04]  /*45c0*/  FMUL R2, R2, R69 ;  /* 0x0000004502027220 */ /* 0x001fc80000400000 */
[----:B-----5:R-:W-:-:S05]  /*45d0*/  FFMA R2, R77, R3, R2 ;  /* 0x000000034d027223 */ /* 0x020fca0000000002 */
[----:B------:R0:W-:Y:S02]  /*45e0*/  STL [R1+0x1b8], R2 ;  /* 0x0001b80201007387 */ /* 0x0001e40000100800 */
.L_x_135:
[----:B------:R-:W-:-:S13]  /*45f0*/  LOP3.LUT P5, RZ, R76, 0x8000, RZ, 0xc0, !PT ;  /* 0x000080004cff7812 */ /* 0x000fda00078ac0ff */
[----:B------:R-:W-:Y:S05]  /*4600*/  @!P5 BRA `(.L_x_136) ;  /* 0x000000000014d947 */ /* 0x000fea0003800000 */
[----:B------:R-:W5:Y:S04]  /*4610*/  LDL R3, [R1+0x1bc] ;  /* 0x0001bc0001037983 */ /* 0x000f680000100800 */
[----:B01234-:R-:W0:Y:S02]  /*4620*/  LDS R2, [UR5+0xbc] ;  /* 0x0000bc05ff027984 */ /* 0x01fe240008000800 */
[----:B0-----:R-:W-:-:S04]  /*4630*/  FMUL R2, R2, R69 ;  /* 0x0000004502027220 */ /* 0x001fc80000400000 */
[----:B-----5:R-:W-:-:S05]  /*4640*/  FFMA R2, R77, R3, R2 ;  /* 0x000000034d027223 */ /* 0x020fca0000000002 */
[----:B------:R0:W-:Y:S02]  /*4650*/  STL [R1+0x1bc], R2 ;  /* 0x0001bc0201007387 */ /* 0x0001e40000100800 */
.L_x_136:
[----:B------:R-:W-:-:S13]  /*4660*/  LOP3.LUT P5, RZ, R76, 0x10000, RZ, 0xc0, !PT ;  /* 0x000100004cff7812 */ /* 0x000fda00078ac0ff */
[----:B------:R-:W-:Y:S05]  /*4670*/  @!P5 BRA `(.L_x_137) ;  /* 0x000000000014d947 */ /* 0x000fea0003800000 */
[----:B------:R-:W5:Y:S04]  /*4680*/  LDL R3, [R1+0x1c0] ;  /* 0x0001c00001037983 */ /* 0x000f680000100800 */
[----:B01234-:R-:W0:Y:S02]  /*4690*/  LDS R2, [UR5+0xc0] ;  /* 0x0000c005ff027984 */ /* 0x01fe240008000800 */
[----:B0-----:R-:W-:-:S04]  /*46a0*/  FMUL R2, R2, R69 ;  /* 0x0000004502027220 */ /* 0x001fc80000400000 */
[----:B-----5:R-:W-:-:S05]  /*46b0*/  FFMA R2, R77, R3, R2 ;  /* 0x000000034d027223 */ /* 0x020fca0000000002 */
[----:B------:R0:W-:Y:S02]  /*46c0*/  STL [R1+0x1c0], R2 ;  /* 0x0001c00201007387 */ /* 0x0001e40000100800 */
.L_x_137:
[----:B------:R-:W-:-:S13]  /*46d0*/  LOP3.LUT P5, RZ, R76, 0x20000, RZ, 0xc0, !PT ;  /* 0x000200004cff7812 */ /* 0x000fda00078ac0ff */
[----:B------:R-:W-:Y:S05]  /*46e0*/  @!P5 BRA `(.L_x_138) ;  /* 0x000000000014d947 */ /* 0x000fea0003800000 */
[----:B------:R-:W5:Y:S04]  /*46f0*/  LDL R3, [R1+0x1c4] ;  /* 0x0001c40001037983 */ /* 0x000f680000100800 */
[----:B01234-:R-:W0:Y:S02]  /*4700*/  LDS R2, [UR5+0xc4] ;  /* 0x0000c405ff027984 */ /* 0x01fe240008000800 */
[----:B0-----:R-:W-:-:S04]  /*4710*/  FMUL R2, R2, R69 ;  /* 0x0000004502027220 */ /* 0x001fc80000400000 */
[----:B-----5:R-:W-:-:S05]  /*4720*/  FFMA R2, R77, R3, R2 ;  /* 0x000000034d027223 */ /* 0x020fca0000000002 */
[----:B------:R0:W-:Y:S02]  /*4730*/  STL [R1+0x1c4], R2 ;  /* 0x0001c40201007387 */ /* 0x0001e40000100800 */
.L_x_138:
[----:B------:R-:W-:-:S13]  /*4740*/  LOP3.LUT P5, RZ, R76, 0x40000, RZ, 0xc0, !PT ;  /* 0x000400004cff7812 */ /* 0x000fda00078ac0ff */
[----:B------:R-:W-:Y:S05]  /*4750*/  @!P5 BRA `(.L_x_139) ;  /* 0x000000000014d947 */ /* 0x000fea0003800000 */
[----:B------:R-:W5:Y:S04]  /*4760*/  LDL R3, [R1+0x1c8] ;  /* 0x0001c80001037983 */ /* 0x000f680000100800 */
[----:B01234-:R-:W0:Y:S02]  /*4770*/  LDS R2, [UR5+0xc8] ;  /* 0x0000c805ff027984 */ /* 0x01fe240008000800 */
[----:B0-----:R-:W-:-:S04]  /*4780*/  FMUL R2, R2, R69 ;  /* 0x0000004502027220 */ /* 0x001fc80000400000 */
[----:B-----5:R-:W-:-:S05]  /*4790*/  FFMA R2, R77, R3, R2 ;  /* 0x000000034d027223 */ /* 0x020fca0000000002 */
[----:B------:R0:W-:Y:S02]  /*47a0*/  STL [R1+0x1c8], R2 ;  /* 0x0001c80201007387 */ /* 0x0001e40000100800 */
.L_x_139:
[----:B------:R-:W-:-:S13]  /*47b0*/  LOP3.LUT P5, RZ, R76, 0x80000, RZ, 0xc0, !PT ;  /* 0x000800004cff7812 */ /* 0x000fda00078ac0ff */
[----:B------:R-:W-:Y:S05]  /*47c0*/  @!P5 BRA `(.L_x_140) ;  /* 0x000000000014d947 */ /* 0x000fea0003800000 */
[----:B------:R-:W5:Y:S04]  /*47d0*/  LDL R3, [R1+0x1cc] ;  /* 0x0001cc0001037983 */ /* 0x000f680000100800 */
[----:B01234-:R-:W0:Y:S02]  /*47e0*/  LDS R2, [UR5+0xcc] ;  /* 0x0000cc05ff027984 */ /* 0x01fe240008000800 */
[----:B0-----:R-:W-:-:S04]  /*47f0*/  FMUL R2, R2, R69 ;  /* 0x0000004502027220 */ /* 0x001fc80000400000 */
[----:B-----5:R-:W-:-:S05]  /*4800*/  FFMA R2, R77, R3, R2 ;  /* 0x000000034d027223 */ /* 0x020fca0000000002 */
[----:B------:R0:W-:Y:S02]  /*4810*/  STL [R1+0x1cc], R2 ;  /* 0x0001cc0201007387 */ /* 0x0001e40000100800 */
.L_x_140:
[----:B------:R-:W-:-:S13]  /*4820*/  LOP3.LUT P5, RZ, R76, 0x100000, RZ, 0xc0, !PT ;  /* 0x001000004cff7812 */ /* 0x000fda00078ac0ff */
[----:B------:R-:W-:Y:S05]  /*4830*/  @!P5 BRA `(.L_x_141) ;  /* 0x000000000014d947 */ /* 0x000fea0003800000 */
[----:B------:R-:W5:Y:S04]  /*4840*/  LDL R3, [R1+0x1d0] ;  /* 0x0001d00001037983 */ /* 0x000f680000100800 */
[----:B01234-:R-:W0:Y:S02]  /*4850*/  LDS R2, [UR5+0xd0] ;  /* 0x0000d005ff027984 */ /* 0x01fe240008000800 */
[----:B0-----:R-:W-:-:S04]  /*4860*/  FMUL R2, R2, R69 ;  /* 0x0000004502027220 */ /* 0x001fc80000400000 */
[----:B-----5:R-:W-:-:S05]  /*4870*/  FFMA R2, R77, R3, R2 ;  /* 0x000000034d027223 */ /* 0x020fca0000000002 */
[----:B------:R0:W-:Y:S02]  /*4880*/  STL [R1+0x1d0], R2 ;  /* 0x0001d00201007387 */ /* 0x0001e40000100800 */
.L_x_141:
[----:B------:R-:W-:-:S13]  /*4890*/  LOP3.LUT P5, RZ, R76, 0x200000, RZ, 0xc0, !PT ;  /* 0x002000004cff7812 */ /* 0x000fda00078ac0ff */
[----:B------:R-:W-:Y:S05]  /*48a0*/  @!P5 BRA `(.L_x_142) ;  /* 0x000000000014d947 */ /* 0x000fea0003800000 */
[----:B------:R-:W5:Y:S04]  /*48b0*/  LDL R3, [R1+0x1d4] ;  /* 0x0001d40001037983 */ /* 0x000f680000100800 */
[----:B01234-:R-:W0:Y:S02]  /*48c0*/  LDS R2, [UR5+0xd4] ;  /* 0x0000d405ff027984 */ /* 0x01fe240008000800 */
[----:B0-----:R-:W-:-:S04]  /*48d0*/  FMUL R2, R2, R69 ;  /* 0x0000004502027220 */ /* 0x001fc80000400000 */
[----:B-----5:R-:W-:-:S05]  /*48e0*/  FFMA R2, R77, R3, R2 ;  /* 0x000000034d027223 */ /* 0x020fca0000000002 */
[----:B------:R0:W-:Y:S02]  /*48f0*/  STL [R1+0x1d4], R2 ;  /* 0x0001d40201007387 */ /* 0x0001e40000100800 */
.L_x_142:
[----:B------:R-:W-:-:S13]  /*4900*/  LOP3.LUT P5, RZ, R76, 0x400000, RZ, 0xc0, !PT ;  /* 0x004000004cff7812 */ /* 0x000fda00078ac0ff */
[----:B------:R-:W-:Y:S05]  /*4910*/  @!P5 BRA `(.L_x_143) ;  /* 0x000000000014d947 */ /* 0x000fea0003800000 */
[----:B------:R-:W5:Y:S04]  /*4920*/  LDL R3, [R1+0x1d8] ;  /* 0x0001d80001037983 */ /* 0x000f680000100800 */
[----:B01234-:R-:W0:Y:S02]  /*4930*/  LDS R2, [UR5+0xd8] ;  /* 0x0000d805ff027984 */ /* 0x01fe240008000800 */
[----:B0-----:R-:W-:-:S04]  /*4940*/  FMUL R2, R2, R69 ;  /* 0x0000004502027220 */ /* 0x001fc80000400000 */
[----:B-----5:R-:W-:-:S05]  /*4950*/  FFMA R2, R77, R3, R2 ;  /* 0x000000034d027223 */ /* 0x020fca0000000002 */
[----:B------:R0:W-:Y:S02]  /*4960*/  STL [R1+0x1d8], R2 ;  /* 0x0001d80201007387 */ /* 0x0001e40000100800 */
.L_x_143:
[----:B------:R-:W-:-:S13]  /*4970*/  LOP3.LUT P5, RZ, R76, 0x800000, RZ, 0xc0, !PT ;  /* 0x008000004cff7812 */ /* 0x000fda00078ac0ff */
[----:B------:R-:W-:Y:S05]  /*4980*/  @!P5 BRA `(.L_x_144) ;  /* 0x000000000014d947 */ /* 0x000fea0003800000 */
[----:B------:R-:W5:Y:S04]  /*4990*/  LDL R3, [R1+0x1dc] ;  /* 0x0001dc0001037983 */ /* 0x000f680000100800 */
[----:B01234-:R-:W0:Y:S02]  /*49a0*/  LDS R2, [UR5+0xdc] ;  /* 0x0000dc05ff027984 */ /* 0x01fe240008000800 */
[----:B0-----:R-:W-:-:S04]  /*49b0*/  FMUL R2, R2, R69 ;  /* 0x0000004502027220 */ /* 0x001fc80000400000 */
[----:B-----5:R-:W-:-:S05]  /*49c0*/  FFMA R2, R77, R3, R2 ;  /* 0x000000034d027223 */ /* 0x020fca0000000002 */
[----:B------:R0:W-:Y:S02]  /*49d0*/  STL [R1+0x1dc], R2 ;  /* 0x0001dc0201007387 */ /* 0x0001e40000100800 */
.L_x_144:
[----:B------:R-:W-:-:S13]  /*49e0*/  LOP3.LUT P5, RZ, R76, 0x1000000, RZ, 0xc0, !PT ;  /* 0x010000004cff7812 */ /* 0x000fda00078ac0ff */
[----:B------:R-:W-:Y:S05]  /*49f0*/  @!P5 BRA `(.L_x_145) ;  /* 0x000000000014d947 */ /* 0x000fea0003800000 */
[----:B------:R-:W5:Y:S04]  /*4a00*/  LDL R3, [R1+0x1e0] ;  /* 0x0001e00001037983 */ /* 0x000f680000100800 */
[----:B01234-:R-:W0:Y:S02]  /*4a10*/  LDS R2, [UR5+0xe0] ;  /* 0x0000e005ff027984 */ /* 0x01fe240008000800 */
[----:B0-----:R-:W-:-:S04]  /*4a20*/  FMUL R2, R2, R69 ;  /* 0x0000004502027220 */ /* 0x001fc80000400000 */
[----:B-----5:R-:W-:-:S05]  /*4a30*/  FFMA R2, R77, R3, R2 ;  /* 0x000000034d027223 */ /* 0x020fca0000000002 */
[----:B------:R0:W-:Y:S02]  /*4a40*/  STL [R1+0x1e0], R2 ;  /* 0x0001e00201007387 */ /* 0x0001e40000100800 */
.L_x_145:
[----:B------:R-:W-:-:S13]  /*4a50*/  LOP3.LUT P5, RZ, R76, 0x2000000, RZ, 0xc0, !PT ;  /* 0x020000004cff7812 */ /* 0x000fda00078ac0ff */
[----:B------:R-:W-:Y:S05]  /*4a60*/  @!P5 BRA `(.L_x_146) ;  /* 0x000000000014d947 */ /* 0x000fea0003800000 */
[----:B------:R-:W5:Y:S04]  /*4a70*/  LDL R3, [R1+0x1e4] ;  /* 0x0001e40001037983 */ /* 0x000f680000100800 */
[----:B01234-:R-:W0:Y:S02]  /*4a80*/  LDS R2, [UR5+0xe4] ;  /* 0x0000e405ff027984 */ /* 0x01fe240008000800 */
[----:B0-----:R-:W-:-:S04]  /*4a90*/  FMUL R2, R2, R69 ;  /* 0x0000004502027220 */ /* 0x001fc80000400000 */
[----:B-----5:R-:W-:-:S05]  /*4aa0*/  FFMA R2, R77, R3, R2 ;  /* 0x000000034d027223 */ /* 0x020fca0000000002 */
[----:B------:R0:W-:Y:S02]  /*4ab0*/  STL [R1+0x1e4], R2 ;  /* 0x0001e40201007387 */ /* 0x0001e40000100800 */
.L_x_146:
[----:B------:R-:W-:-:S13]  /*4ac0*/  LOP3.LUT P5, RZ, R76, 0x4000000, RZ, 0xc0, !PT ;  /* 0x040000004cff7812 */ /* 0x000fda00078ac0ff */
[----:B------:R-:W-:Y:S05]  /*4ad0*/  @!P5 BRA `(.L_x_147) ;  /* 0x000000000014d947 */ /* 0x000fea0003800000 */
[----:B------:R-:W5:Y:S04]  /*4ae0*/  LDL R3, [R1+0x1e8] ;  /* 0x0001e80001037983 */ /* 0x000f680000100800 */
[----:B01234-:R-:W0:Y:S02]  /*4af0*/  LDS R2, [UR5+0xe8] ;  /* 0x0000e805ff027984 */ /* 0x01fe240008000800 */
[----:B0-----:R-:W-:-:S04]  /*4b00*/  FMUL R2, R2, R69 ;  /* 0x0000004502027220 */ /* 0x001fc80000400000 */
[----:B-----5:R-:W-:-:S05]  /*4b10*/  FFMA R2, R77, R3, R2 ;  /* 0x000000034d027223 */ /* 0x020fca0000000002 */
[----:B------:R0:W-:Y:S02]  /*4b20*/  STL [R1+0x1e8], R2 ;  /* 0x0001e80201007387 */ /* 0x0001e40000100800 */
.L_x_147:
[----:B------:R-:W-:-:S13]  /*4b30*/  LOP3.LUT P5, RZ, R78, 0x1, RZ, 0xc0, !PT ;  /* 0x000000014eff7812 */ /* 0x000fda00078ac0ff */
[----:B------:R-:W-:Y:S05]  /*4b40*/  @!P5 BRA `(.L_x_148) ;  /* 0x000000000014d947 */ /* 0x000fea0003800000 */
[----:B------:R-:W5:Y:S04]  /*4b50*/  LDL R3, [R1+0x1ec] ;  /* 0x0001ec0001037983 */ /* 0x000f680000100800 */
[----:B01234-:R-:W0:Y:S02]  /*4b60*/  LDS R2, [UR5+0xec] ;  /* 0x0000ec05ff027984 */ /* 0x01fe240008000800 */
[----:B0-----:R-:W-:-:S04]  /*4b70*/  FMUL R2, R2, R69 ;  /* 0x0000004502027220 */ /* 0x001fc80000400000 */
[----:B-----5:R-:W-:-:S05]  /*4b80*/  FFMA R2, R77, R3, R2 ;  /* 0x000000034d027223 */ /* 0x020fca0000000002 */
[----:B------:R0:W-:Y:S02]  /*4b90*/  STL [R1+0x1ec], R2 ;  /* 0x0001ec0201007387 */ /* 0x0001e40000100800 */
.L_x_148:
[----:B------:R-:W-:Y:S05]  /*4ba0*/  @!P1 BRA `(.L_x_149) ;  /* 0x0000000000149947 */ /* 0x000fea0003800000 */
[----:B------:R-:W5:Y:S04]  /*4bb0*/  LDL R3, [R1+0x1f0] ;  /* 0x0001f00001037983 */ /* 0x000f680000100800 */
[----:B01234-:R-:W0:Y:S02]  /*4bc0*/  LDS R2, [UR5+0xf0] ;  /* 0x0000f005ff027984 */ /* 0x01fe240008000800 */
[----:B0-----:R-:W-:-:S04]  /*4bd0*/  FMUL R2, R2, R69 ;  /* 0x0000004502027220 */ /* 0x001fc80000400000 */
[----:B-----5:R-:W-:-:S05]  /*4be0*/  FFMA R2, R77, R3, R2 ;  /* 0x000000034d027223 */ /* 0x020fca0000000002 */
[----:B------:R0:W-:Y:S02]  /*4bf0*/  STL [R1+0x1f0], R2 ;  /* 0x0001f00201007387 */ /* 0x0001e40000100800 */
.L_x_149:
[----:B------:R-:W-:Y:S05]  /*4c00*/  @!P2 BRA `(.L_x_150) ;  /* 0x000000000014a947 */ /* 0x000fea0003800000 */
[----:B------:R-:W5:Y:S04]  /*4c10*/  LDL R3, [R1+0x1f4] ;  /* 0x0001f40001037983 */ /* 0x000f680000100800 */
[----:B01234-:R-:W0:Y:S02]  /*4c20*/  LDS R2, [UR5+0xf4] ;  /* 0x0000f405ff027984 */ /* 0x01fe240008000800 */
[----:B0-----:R-:W-:-:S04]  /*4c30*/  FMUL R2, R2, R69 ;  /* 0x0000004502027220 */ /* 0x001fc80000400000 */
[----:B-----5:R-:W-:-:S05]  /*4c40*/  FFMA R2, R77, R3, R2 ;  /* 0x000000034d027223 */ /* 0x020fca0000000002 */
[----:B------:R0:W-:Y:S02]  /*4c50*/  STL [R1+0x1f4], R2 ;  /* 0x0001f40201007387 */ /* 0x0001e40000100800 */
.L_x_150:
[----:B------:R-:W-:Y:S05]  /*4c60*/  @!P3 BRA `(.L_x_151) ;  /* 0x000000000014b947 */ /* 0x000fea0003800000 */
[----:B------:R-:W5:Y:S04]  /*4c70*/  LDL R3, [R1+0x1f8] ;  /* 0x0001f80001037983 */ /* 0x000f680000100800 */
[----:B01234-:R-:W0:Y:S02]  /*4c80*/  LDS R2, [UR5+0xf8] ;  /* 0x0000f805ff027984 */ /* 0x01fe240008000800 */
[----:B0-----:R-:W-:-:S04]  /*4c90*/  FMUL R2, R2, R69 ;  /* 0x0000004502027220 */ /* 0x001fc80000400000 */
[----:B-----5:R-:W-:-:S05]  /*4ca0*/  FFMA R2, R77, R3, R2 ;  /* 0x000000034d027223 */ /* 0x020fca0000000002 */
[----:B------:R0:W-:Y:S02]  /*4cb0*/  STL [R1+0x1f8], R2 ;  /* 0x0001f80201007387 */ /* 0x0001e40000100800 */
.L_x_151:
[----:B------:R-:W-:Y:S01]  /*4cc0*/  FADD R75, R69, R75 ;  /* 0x0000004b454b7221 */ /* 0x000fe20000000000 */
[----:B------:R-:W-:Y:S06]  /*4cd0*/  @!P4 BRA `(.L_x_152) ;  /* 0x000000000014c947 */ /* 0x000fec0003800000 */
[----:B------:R-:W5:Y:S04]  /*4ce0*/  LDL R3, [R1+0x1fc] ;  /* 0x0001fc0001037983 */ /* 0x000f680000100800 */
[----:B01234-:R-:W0:Y:S02]  /*4cf0*/  LDS R2, [UR5+0xfc] ;  /* 0x0000fc05ff027984 */ /* 0x01fe240008000800 */
[----:B0-----:R-:W-:-:S04]  /*4d00*/  FMUL R2, R2, R69 ;  /* 0x0000004502027220 */ /* 0x001fc80000400000 */
[----:B-----5:R-:W-:-:S05]  /*4d10*/  FFMA R2, R77, R3, R2 ;  /* 0x000000034d027223 */ /* 0x020fca0000000002 */
[----:B------:R0:W-:Y:S02]  /*4d20*/  STL [R1+0x1fc], R2 ;  /* 0x0001fc0201007387 */ /* 0x0001e40000100800 */
.L_x_152:
[----:B------:R-:W-:-:S05]  /*4d30*/  VIADD R80, R80, 0x1 ;  /* 0x0000000150507836 */ /* 0x000fca0000000000 */
[----:B------:R-:W-:-:S13]  /*4d40*/  ISETP.NE.AND P1, PT, R80, UR7, PT ;  /* 0x0000000750007c0c */ /* 0x000fda000bf25270 */
[----:B------:R-:W-:Y:S05]  /*4d50*/  @P1 BRA `(.L_x_153) ;  /* 0xffffffcc00681947 */ /* 0x000fea000383ffff */
.L_x_87:
[----:B------:R-:W-:Y:S01]  /*4d60*/  FFMA R0, R0, R77, R75 ;  /* 0x0000004d00007223 */ /* 0x000fe2000000004b */
[----:B01234-:R-:W-:-:S07]  /*4d70*/  IMAD.MOV.U32 R2, RZ, RZ, R74 ;  /* 0x000000ffff027224 */ /* 0x01ffce00078e004a */
.L_x_84:
[----:B--23--:R-:W-:Y:S05]  /*4d80*/  BSYNC.RECONVERGENT B0 ;  /* 0x0000000000007941 */ /* 0x00cfea0003800200 */
.L_x_83:
[----:B------:R-:W2:Y:S01]  /*4d90*/  LDCU UR5, c[0x0][0x3b0] ;  /* 0x00007600ff0577ac */ /* 0x000ea20008000800 */
[----:B------:R-:W-:Y:S02]  /*4da0*/  UIADD3 UR4, UPT, UPT, UR4, 0x40, URZ ;  /* 0x0000004004047890 */ /* 0x000fe4000fffe0ff */
[----:B------:R-:W-:Y:S02]  /*4db0*/  UIADD3 UR12, UPT, UPT, UR12, -0x40, URZ ;  /* 0xffffffc00c0c7890 */ /* 0x000fe4000fffe0ff */
[----:B--2---:R-:W-:Y:S01]  /*4dc0*/  UISETP.GE.AND UP0, UPT, UR4, UR5, UPT ;  /* 0x000000050400728c */ /* 0x004fe2000bf06270 */
[----:B------:R-:W-:Y:S08]  /*4dd0*/  BAR.SYNC.DEFER_BLOCKING 0x0 ;  /* 0x0000000000007b1d */ /* 0x000ff00000010000 */
[----:B------:R-:W-:Y:S05]  /*4de0*/  BRA.U !UP0, `(.L_x_154) ;  /* 0xffffffb908e07547 */ /* 0x000fea000b83ffff */
.L_x_79:
[----:B------:R-:W-:-:S13]  /*4df0*/  LOP3.LUT P0, RZ, R76, 0x8000000, RZ, 0xc0, !PT ;  /* 0x080000004cff7812 */ /* 0x000fda000780c0ff */
[----:B------:R-:W-:Y:S05]  /*4e00*/  @!P0 EXIT ;  /* 0x000000000000894d */ /* 0x000fea0003800000 */
[----:B------:R-:W-:Y:S01]  /*4e10*/  ISETP.GE.AND P0, PT, R71, 0x1, PT ;  /* 0x000000014700780c */ /* 0x000fe20003f06270 */
[----:B------:R-:W-:-:S12]  /*4e20*/  BSSY.RECONVERGENT B0, `(.L_x_155) ;  /* 0x0000061000007945 */ /* 0x000fd80003800200 */
[----:B------:R-:W-:Y:S05]  /*4e30*/  @!P0 BRA `(.L_x_156) ;  /* 0x00000004007c8947 */ /* 0x000fea0003800000 */
[C---:B-1----:R-:W-:Y:S01]  /*4e40*/  VIADD R3, R71.reuse, 0xffffffff ;  /* 0xffffffff47037836 */ /* 0x042fe20000000000 */
[----:B-----5:R-:W-:Y:S01]  /*4e50*/  LOP3.LUT R28, R71, 0xf, RZ, 0xc0, !PT ;  /* 0x0000000f471c7812 */ /* 0x020fe200078ec0ff */
[----:B------:R-:W-:Y:S01]  /*4e60*/  BSSY.RECONVERGENT B1, `(.L_x_157) ;  /* 0x0000027000017945 */ /* 0x000fe20003800200 */
[----:B0-----:R-:W-:Y:S02]  /*4e70*/  IMAD.MOV.U32 R8, RZ, RZ, RZ ;  /* 0x000000ffff087224 */ /* 0x001fe400078e00ff */
[----:B------:R-:W-:Y:S01]  /*4e80*/  ISETP.GE.U32.AND P0, PT, R3, 0xf, PT ;  /* 0x0000000f0300780c */ /* 0x000fe20003f06070 */
[----:B------:R-:W-:Y:S01]  /*4e90*/  IMAD R3, R72, R71, RZ ;  /* 0x0000004748037224 */ /* 0x000fe200078e02ff */
[----:B------:R-:W-:-:S11]  /*4ea0*/  ISETP.NE.AND P1, PT, R28, RZ, PT ;  /* 0x000000ff1c00720c */ /* 0x000fd60003f25270 */
[----:B------:R-:W-:Y:S05]  /*4eb0*/  @!P0 BRA `(.L_x_158) ;  /* 0x0000000000848947 */ /* 0x000fea0003800000 */
[----:B------:R-:W0:Y:S01]  /*4ec0*/  LDC.64 R6, c[0x0][0x398] ;  /* 0x0000e600ff067b82 */ /* 0x000e220000000a00 */
[----:B------:R-:W-:Y:S01]  /*4ed0*/  LOP3.LUT R8, R71, 0x7ffffff0, RZ, 0xc0, !PT ;  /* 0x7ffffff047087812 */ /* 0x000fe200078ec0ff */
[----:B------:R-:W-:Y:S02]  /*4ee0*/  VIADD R10, R1, 0x120 ;  /* 0x00000120010a7836 */ /* 0x000fe40000000000 */
[----:B------:R-:W-:Y:S02]  /*4ef0*/  IMAD.MOV.U32 R11, RZ, RZ, R3 ;  /* 0x000000ffff0b7224 */ /* 0x000fe400078e0003 */
[----:B------:R-:W-:Y:S01]  /*4f00*/  IMAD.MOV R9, RZ, RZ, -R8 ;  /* 0x000000ffff097224 */ /* 0x000fe200078e0a08 */
[----:B0-----:R-:W-:-:S05]  /*4f10*/  IADD3 R6, P0, PT, R6, 0x20, RZ ;  /* 0x0000002006067810 */ /* 0x001fca0007f1e0ff */
[----:B------:R-:W-:-:S08]  /*4f20*/  IMAD.X R7, RZ, RZ, R7, P0 ;  /* 0x000000ffff077224 */ /* 0x000fd000000e0607 */
.L_x_159:
[----:B0-----:R-:W2:Y:S04]  /*4f30*/  LDL.128 R12, [R10+-0x20] ;  /* 0xffffe0000a0c7983 */ /* 0x001ea80000100c00 */
[----:B------:R-:W3:Y:S04]  /*4f40*/  LDL.128 R16, [R10+-0x10] ;  /* 0xfffff0000a107983 */ /* 0x000ee80000100c00 */
[----:B------:R-:W4:Y:S04]  /*4f50*/  LDL.128 R20, [R10] ;  /* 0x000000000a147983 */ /* 0x000f280000100c00 */
[----:B------:R0:W5:Y:S01]  /*4f60*/  LDL.128 R24, [R10+0x10] ;  /* 0x000010000a187983 */ /* 0x0001620000100c00 */
[----:B------:R-:W-:-:S04]  /*4f70*/  IMAD.WIDE R4, R11, 0x4, R6 ;  /* 0x000000040b047825 */ /* 0x000fc800078e0206 */
[----:B------:R-:W-:Y:S02]  /*4f80*/  VIADD R9, R9, 0x10 ;  /* 0x0000001009097836 */ /* 0x000fe40000000000 */
[----:B------:R-:W-:Y:S02]  /*4f90*/  VIADD R11, R11, 0x10 ;  /* 0x000000100b0b7836 */ /* 0x000fe40000000000 */
[----:B0-----:R-:W-:Y:S01]  /*4fa0*/  VIADD R10, R10, 0x40 ;  /* 0x000000400a0a7836 */ /* 0x001fe20000000000 */
[----:B------:R-:W-:Y:S01]  /*4fb0*/  ISETP.NE.AND P0, PT, R9, RZ, PT ;  /* 0x000000ff0900720c */ /* 0x000fe20003f05270 */
[----:B--2---:R0:W-:Y:S04]  /*4fc0*/  STG.E desc[UR10][R4.64+-0x20], R12 ;  /* 0xffffe00c04007986 */ /* 0x0041e8000c10190a */
[----:B------:R0:W-:Y:S04]  /*4fd0*/  STG.E desc[UR10][R4.64+-0x1c], R13 ;  /* 0xffffe40d04007986 */ /* 0x0001e8000c10190a */
[----:B------:R0:W-:Y:S04]  /*4fe0*/  STG.E desc[UR10][R4.64+-0x18], R14 ;  /* 0xffffe80e04007986 */ /* 0x0001e8000c10190a */
[----:B------:R0:W-:Y:S04]  /*4ff0*/  STG.E desc[UR10][R4.64+-0x14], R15 ;  /* 0xffffec0f04007986 */ /* 0x0001e8000c10190a */
[----:B---3--:R0:W-:Y:S04]  /*5000*/  STG.E desc[UR10][R4.64+-0x10], R16 ;  /* 0xfffff01004007986 */ /* 0x0081e8000c10190a */
[----:B------:R0:W-:Y:S04]  /*5010*/  STG.E desc[UR10][R4.64+-0xc], R17 ;  /* 0xfffff41104007986 */ /* 0x0001e8000c10190a */
[----:B------:R0:W-:Y:S04]  /*5020*/  STG.E desc[UR10][R4.64+-0x8], R18 ;  /* 0xfffff81204007986 */ /* 0x0001e8000c10190a */
[----:B------:R0:W-:Y:S04]  /*5030*/  STG.E desc[UR10][R4.64+-0x4], R19 ;  /* 0xfffffc1304007986 */ /* 0x0001e8000c10190a */
[----:B----4-:R0:W-:Y:S04]  /*5040*/  STG.E desc[UR10][R4.64], R20 ;  /* 0x0000001404007986 */ /* 0x0101e8000c10190a */
[----:B------:R0:W-:Y:S04]  /*5050*/  STG.E desc[UR10][R4.64+0x4], R21 ;  /* 0x0000041504007986 */ /* 0x0001e8000c10190a */
[----:B------:R0:W-:Y:S04]  /*5060*/  STG.E desc[UR10][R4.64+0x8], R22 ;  /* 0x0000081604007986 */ /* 0x0001e8000c10190a */
[----:B------:R0:W-:Y:S04]  /*5070*/  STG.E desc[UR10][R4.64+0xc], R23 ;  /* 0x00000c1704007986 */ /* 0x0001e8000c10190a */
[----:B-----5:R0:W-:Y:S04]  /*5080*/  STG.E desc[UR10][R4.64+0x10], R24 ;  /* 0x0000101804007986 */ /* 0x0201e8000c10190a */
[----:B------:R0:W-:Y:S04]  /*5090*/  STG.E desc[UR10][R4.64+0x14], R25 ;  /* 0x0000141904007986 */ /* 0x0001e8000c10190a */
[----:B------:R0:W-:Y:S04]  /*50a0*/  STG.E desc[UR10][R4.64+0x18], R26 ;  /* 0x0000181a04007986 */ /* 0x0001e8000c10190a */
[----:B------:R0:W-:Y:S01]  /*50b0*/  STG.E desc[UR10][R4.64+0x1c], R27 ;  /* 0x00001c1b04007986 */ /* 0x0001e2000c10190a */
[----:B------:R-:W-:Y:S05]  /*50c0*/  @P0 BRA `(.L_x_159) ;  /* 0xfffffffc00980947 */ /* 0x000fea000383ffff */
.L_x_158:
[----:B------:R-:W-:Y:S05]  /*50d0*/  BSYNC.RECONVERGENT B1 ;  /* 0x0000000000017941 */ /* 0x000fea0003800200 */
.L_x_157:
[----:B------:R-:W-:Y:S05]  /*50e0*/  @!P1 BRA `(.L_x_156) ;  /* 0x0000000000d09947 */ /* 0x000fea0003800000 */
[----:B------:R-:W-:Y:S01]  /*50f0*/  ISETP.GE.U32.AND P0, PT, R28, 0x8, PT ;  /* 0x000000081c00780c */ /* 0x000fe20003f06070 */
[----:B------:R-:W-:Y:S01]  /*5100*/  BSSY.RECONVERGENT B1, `(.L_x_160) ;  /* 0x0000013000017945 */ /* 0x000fe20003800200 */
[----:B------:R-:W-:-:S04]  /*5110*/  LOP3.LUT R9, R71, 0x7, RZ, 0xc0, !PT ;  /* 0x0000000747097812 */ /* 0x000fc800078ec0ff */
[----:B------:R-:W-:-:S07]  /*5120*/  ISETP.NE.AND P1, PT, R9, RZ, PT ;  /* 0x000000ff0900720c */ /* 0x000fce0003f25270 */
[----:B------:R-:W-:Y:S06]  /*5130*/  @!P0 BRA `(.L_x_161) ;  /* 0x00000000003c8947 */ /* 0x000fec0003800000 */
[----:B------:R-:W-:Y:S01]  /*5140*/  LEA R6, R8, UR14, 0x2 ;  /* 0x0000000e08067c11 */ /* 0x000fe2000f8e10ff */
[----:B0-----:R-:W0:Y:S04]  /*5150*/  LDC.64 R4, c[0x0][0x398] ;  /* 0x0000e600ff047b82 */ /* 0x001e280000000a00 */
[----:B------:R-:W2:Y:S04]  /*5160*/  LDL.128 R12, [R6] ;  /* 0x00000000060c7983 */ /* 0x000ea80000100c00 */
[----:B------:R-:W3:Y:S01]  /*5170*/  LDL.128 R16, [R6+0x10] ;  /* 0x0000100006107983 */ /* 0x000ee20000100c00 */
[----:B------:R-:W-:-:S02]  /*5180*/  IMAD.IADD R7, R3, 0x1, R8 ;  /* 0x0000000103077824 */ /* 0x000fc400078e0208 */
[----:B------:R-:W-:Y:S02]  /*5190*/  VIADD R8, R8, 0x8 ;  /* 0x0000000808087836 */ /* 0x000fe40000000000 */
[----:B0-----:R-:W-:-:S05]  /*51a0*/  IMAD.WIDE R4, R7, 0x4, R4 ;  /* 0x0000000407047825 */ /* 0x001fca00078e0204 */
[----:B--2---:R1:W-:Y:S04]  /*51b0*/  STG.E desc[UR10][R4.64], R12 ;  /* 0x0000000c04007986 */ /* 0x0043e8000c10190a */
[----:B------:R1:W-:Y:S04]  /*51c0*/  STG.E desc[UR10][R4.64+0x4], R13 ;  /* 0x0000040d04007986 */ /* 0x0003e8000c10190a */
[----:B------:R1:W-:Y:S04]  /*51d0*/  STG.E desc[UR10][R4.64+0x8], R14 ;  /* 0x0000080e04007986 */ /* 0x0003e8000c10190a */
[----:B------:R1:W-:Y:S04]  /*51e0*/  STG.E desc[UR10][R4.64+0xc], R15 ;  /* 0x00000c0f04007986 */ /* 0x0003e8000c10190a */
[----:B---3--:R1:W-:Y:S04]  /*51f0*/  STG.E desc[UR10][R4.64+0x10], R16 ;  /* 0x0000101004007986 */ /* 0x0083e8000c10190a */
[----:B------:R1:W-:Y:S04]  /*5200*/  STG.E desc[UR10][R4.64+0x14], R17 ;  /* 0x0000141104007986 */ /* 0x0003e8000c10190a */
[----:B------:R1:W-:Y:S04]  /*5210*/  STG.E desc[UR10][R4.64+0x18], R18 ;  /* 0x0000181204007986 */ /* 0x0003e8000c10190a */
[----:B------:R1:W-:Y:S02]  /*5220*/  STG.E desc[UR10][R4.64+0x1c], R19 ;  /* 0x00001c1304007986 */ /* 0x0003e4000c10190a */
.L_x_161:
[----:B------:R-:W-:Y:S05]  /*5230*/  BSYNC.RECONVERGENT B1 ;  /* 0x0000000000017941 */ /* 0x000fea0003800200 */
.L_x_160:
[----:B------:R-:W-:Y:S05]  /*5240*/  @!P1 BRA `(.L_x_156) ;  /* 0x0000000000789947 */ /* 0x000fea0003800000 */
[----:B------:R-:W-:Y:S01]  /*5250*/  ISETP.GE.U32.AND P0, PT, R9, 0x4, PT ;  /* 0x000000040900780c */ /* 0x000fe20003f06070 */
[----:B------:R-:W-:Y:S01]  /*5260*/  BSSY.RECONVERGENT B1, `(.L_x_162) ;  /* 0x000000e000017945 */ /* 0x000fe20003800200 */
[----:B------:R-:W-:-:S04]  /*5270*/  LOP3.LUT R71, R71, 0x3, RZ, 0xc0, !PT ;  /* 0x0000000347477812 */ /* 0x000fc800078ec0ff */
[----:B------:R-:W-:-:S07]  /*5280*/  ISETP.NE.AND P1, PT, R71, RZ, PT ;  /* 0x000000ff4700720c */ /* 0x000fce0003f25270 */
[----:B------:R-:W-:Y:S06]  /*5290*/  @!P0 BRA `(.L_x_163) ;  /* 0x0000000000288947 */ /* 0x000fec0003800000 */
[C---:B------:R-:W-:Y:S01]  /*52a0*/  LEA R6, R8.reuse, UR14, 0x2 ;  /* 0x0000000e08067c11 */ /* 0x040fe2000f8e10ff */
[----:B01----:R-:W0:Y:S04]  /*52b0*/  LDC.64 R4, c[0x0][0x398] ;  /* 0x0000e600ff047b82 */ /* 0x003e280000000a00 */
[----:B------:R-:W2:Y:S01]  /*52c0*/  LDL.128 R12, [R6] ;  /* 0x00000000060c7983 */ /* 0x000ea20000100c00 */
[----:B------:R-:W-:Y:S02]  /*52d0*/  IMAD.IADD R7, R3, 0x1, R8 ;  /* 0x0000000103077824 */ /* 0x000fe400078e0208 */
[----:B------:R-:W-:Y:S02]  /*52e0*/  VIADD R8, R8, 0x4 ;  /* 0x0000000408087836 */ /* 0x000fe40000000000 */
[----:B0-----:R-:W-:-:S05]  /*52f0*/  IMAD.WIDE R4, R7, 0x4, R4 ;  /* 0x0000000407047825 */ /* 0x001fca00078e0204 */
[----:B--2---:R2:W-:Y:S04]  /*5300*/  STG.E desc[UR10][R4.64], R12 ;  /* 0x0000000c04007986 */ /* 0x0045e8000c10190a */
[----:B------:R2:W-:Y:S04]  /*5310*/  STG.E desc[UR10][R4.64+0x4], R13 ;  /* 0x0000040d04007986 */ /* 0x0005e8000c10190a */
[----:B------:R2:W-:Y:S04]  /*5320*/  STG.E desc[UR10][R4.64+0x8], R14 ;  /* 0x0000080e04007986 */ /* 0x0005e8000c10190a */
[----:B------:R2:W-:Y:S02]  /*5330*/  STG.E desc[UR10][R4.64+0xc], R15 ;  /* 0x00000c0f04007986 */ /* 0x0005e4000c10190a */
.L_x_163:
[----:B------:R-:W-:Y:S05]  /*5340*/  BSYNC.RECONVERGENT B1 ;  /* 0x0000000000017941 */ /* 0x000fea0003800200 */
.L_x_162:
[----:B------:R-:W-:Y:S05]  /*5350*/  @!P1 BRA `(.L_x_156) ;  /* 0x0000000000349947 */ /* 0x000fea0003800000 */
[----:B------:R-:W3:Y:S01]  /*5360*/  LDC.64 R6, c[0x0][0x398] ;  /* 0x0000e600ff067b82 */ /* 0x000ee20000000a00 */
[----:B012---:R-:W-:Y:S02]  /*5370*/  IMAD.MOV.U32 R5, RZ, RZ, 0x4 ;  /* 0x00000004ff057424 */ /* 0x007fe400078e00ff */
[----:B------:R-:W-:Y:S02]  /*5380*/  IMAD.IADD R3, R3, 0x1, R8 ;  /* 0x0000000103037824 */ /* 0x000fe400078e0208 */
[----:B------:R-:W-:Y:S02]  /*5390*/  IMAD R10, R8, R5, UR14 ;  /* 0x0000000e080a7e24 */ /* 0x000fe4000f8e0205 */
[----:B------:R-:W-:-:S07]  /*53a0*/  IMAD.MOV R8, RZ, RZ, -R71 ;  /* 0x000000ffff087224 */ /* 0x000fce00078e0a47 */
.L_x_164:
[----:B----4-:R0:W2:Y:S01]  /*53b0*/  LDL R9, [R10] ;  /* 0x000000000a097983 */ /* 0x0100a20000100800 */
[----:B---3--:R-:W-:-:S04]  /*53c0*/  IMAD.WIDE R4, R3, 0x4, R6 ;  /* 0x0000000403047825 */ /* 0x008fc800078e0206 */
[----:B------:R-:W-:Y:S02]  /*53d0*/  VIADD R8, R8, 0x1 ;  /* 0x0000000108087836 */ /* 0x000fe40000000000 */
[----:B------:R-:W-:Y:S02]  /*53e0*/  VIADD R3, R3, 0x1 ;  /* 0x0000000103037836 */ /* 0x000fe40000000000 */
[----:B0-----:R-:W-:Y:S01]  /*53f0*/  VIADD R10, R10, 0x4 ;  /* 0x000000040a0a7836 */ /* 0x001fe20000000000 */
[----:B------:R-:W-:Y:S01]  /*5400*/  ISETP.NE.AND P0, PT, R8, RZ, PT ;  /* 0x000000ff0800720c */ /* 0x000fe20003f05270 */
[----:B--2---:R4:W-:-:S12]  /*5410*/  STG.E desc[UR10][R4.64], R9 ;  /* 0x0000000904007986 */ /* 0x0049d8000c10190a */
[----:B------:R-:W-:Y:S05]  /*5420*/  @P0 BRA `(.L_x_164) ;  /* 0xfffffffc00e00947 */ /* 0x000fea000383ffff */
.L_x_156:
[----:B------:R-:W-:Y:S05]  /*5430*/  BSYNC.RECONVERGENT B0 ;  /* 0x0000000000007941 */ /* 0x000fea0003800200 */
.L_x_155:
[----:B012-45:R-:W0:Y:S08]  /*5440*/  LDC.64 R4, c[0x0][0x3a0] ;  /* 0x0000e800ff047b82 */ /* 0x037e300000000a00 */
[----:B------:R-:W1:Y:S01]  /*5450*/  LDC.64 R6, c[0x0][0x3a8] ;  /* 0x0000ea00ff067b82 */ /* 0x000e620000000a00 */
[----:B0-----:R-:W-:-:S05]  /*5460*/  IMAD.WIDE R4, R72, 0x4, R4 ;  /* 0x0000000448047825 */ /* 0x001fca00078e0204 */
[----:B------:R-:W-:Y:S01]  /*5470*/  STG.E desc[UR10][R4.64], R2 ;  /* 0x0000000204007986 */ /* 0x000fe2000c10190a */
[----:B-1----:R-:W-:-:S05]  /*5480*/  IMAD.WIDE R72, R72, 0x4, R6 ;  /* 0x0000000448487825 */ /* 0x002fca00078e0206 */
[----:B------:R-:W-:Y:S01]  /*5490*/  STG.E desc[UR10][R72.64], R0 ;  /* 0x0000000048007986 */ /* 0x000fe2000c10190a */
[----:B------:R-:W-:Y:S05]  /*54a0*/  EXIT ;  /* 0x000000000000794d */ /* 0x000fea0003800000 */
.L_x_165:
        /* <DEDUP_REMOVED lines=13> */
.L_x_169:


//--------------------- .nv.shared._Z22finalize_output_kernelPKfS0_Pfii --------------------------
	.section	.nv.shared._Z22finalize_output_kernelPKfS0_Pfii,"aw",@nobits
	.sectionflags	@""
	.align	16
	.zero		1024


//--------------------- .nv.shared.reserved.0     --------------------------
	.section	.nv.shared.reserved.0,"aw",@nobits
	.weak		__nv_reservedSMEM_offset_0_alias
	.size		__nv_reservedSMEM_offset_0_alias, 0, 64
	.other		__nv_reservedSMEM_offset_0_alias,@"STO_CUDA_RESERVED_SHARED STV_DEFAULT"
__nv_reservedSMEM_offset_0_alias:
	.zero		0
	.zero		64


//--------------------- .nv.shared._Z21rescale_locals_kernelPfS_PKfS1_ii --------------------------
	.section	.nv.shared._Z21rescale_locals_kernelPfS_PKfS1_ii,"aw",@nobits
	.sectionflags	@""
	.align	16
	.zero		1024


//--------------------- .nv.shared._Z21local_partials_kernelPKfS0_S0_PfS1_S1_iiiiib --------------------------
	.section	.nv.shared._Z21local_partials_kernelPKfS0_S0_PfS1_S1_iiiiib,"aw",@nobits
	.sectionflags	@""
	.align	16
	.zero		1024


//--------------------- .nv.constant0._Z22finalize_output_kernelPKfS0_Pfii --------------------------
	.section	.nv.constant0._Z22finalize_output_kernelPKfS0_Pfii,"a",@progbits
	.sectionflags	@""
	.align	4
.nv.constant0._Z22finalize_output_kernelPKfS0_Pfii:
	.zero		928


//--------------------- .nv.constant0._Z21rescale_locals_kernelPfS_PKfS1_ii --------------------------
	.section	.nv.constant0._Z21rescale_locals_kernelPfS_PKfS1_ii,"a",@progbits
	.sectionflags	@""
	.align	4
.nv.constant0._Z21rescale_locals_kernelPfS_PKfS1_ii:
	.zero		936


//--------------------- .nv.constant0._Z21local_partials_kernelPKfS0_S0_PfS1_S1_iiiiib --------------------------
	.section	.nv.constant0._Z21local_partials_kernelPKfS0_S0_PfS1_S1_iiiiib,"a",@progbits
	.sectionflags	@""
	.align	4
.nv.constant0._Z21local_partials_kernelPKfS0_S0_PfS1_S1_iiiiib:
	.zero		965


//--------------------- SYMBOLS --------------------------

	.type		.nv.reservedSmem.offset0,@object
	.size		.nv.reservedSmem.offset0,0x4
	.type		.nv.reservedSmem.cap,@object
	.size		.nv.reservedSmem.cap,0x4
